// auto-generated by cutlass_sweep.gemm — config: {"arch": "sm_100", "cluster_m": 2, "cluster_n": 2, "dtype": "tf32", "stages": 4, "tile_k": 128, "tile_m": 128, "tile_n": 64}
#include "cutlass/cutlass.h"
#include "cutlass/gemm/collective/collective_builder.hpp"
#include "cutlass/gemm/device/gemm_universal_adapter.h"
#include "cutlass/gemm/kernel/gemm_universal.hpp"
#include "cutlass/epilogue/collective/collective_builder.hpp"

using ElemA = cutlass::tfloat32_t;
using ElemB = cutlass::tfloat32_t;
using ElemCD = cutlass::tfloat32_t;
using Acc  = float;
using TileShape    = cute::Shape<cute::_128, cute::_64, cute::_128>;
using ClusterShape = cute::Shape<cute::_2, cute::_2, cute::_1>;

using CollectiveEpilogue = typename cutlass::epilogue::collective::CollectiveBuilder<
    cutlass::arch::Sm100, cutlass::arch::OpClassTensorOp,
    TileShape, ClusterShape,
    cutlass::epilogue::collective::EpilogueTileAuto,
    Acc, Acc,
    ElemCD, cutlass::layout::RowMajor, 128 / cutlass::sizeof_bits<ElemCD>::value,
    ElemCD, cutlass::layout::RowMajor, 128 / cutlass::sizeof_bits<ElemCD>::value,
    cutlass::epilogue::collective::EpilogueScheduleAuto
  >::CollectiveOp;

using CollectiveMainloop = typename cutlass::gemm::collective::CollectiveBuilder<
    cutlass::arch::Sm100, cutlass::arch::OpClassTensorOp,
    ElemA, cutlass::layout::RowMajor, 128 / cutlass::sizeof_bits<ElemA>::value,
    ElemB, cutlass::layout::ColumnMajor, 128 / cutlass::sizeof_bits<ElemB>::value,
    Acc,
    TileShape, ClusterShape,
    cutlass::gemm::collective::StageCount<4>,
    cutlass::gemm::collective::KernelScheduleAuto
  >::CollectiveOp;

using GemmKernel = cutlass::gemm::kernel::GemmUniversal<
    cute::Shape<int,int,int,int>,
    CollectiveMainloop,
    CollectiveEpilogue
>;
using Gemm = cutlass::gemm::device::GemmUniversalAdapter<GemmKernel>;

// Force the device kernel symbol into the cubin without needing a host main.
auto* _anchor = &cutlass::device_kernel<GemmKernel>;


// ===== COMPILED SASS (sm_100a) =====

	.target	sm_100a

	.elftype	@"ET_EXEC"


//--------------------- .note.nv.tkinfo           --------------------------
	.section	.note.nv.tkinfo,"",@"SHT_NOTE"
	.sectionflags	@"SHF_NOTE_NV_TKINFO"
	.tkinfo
        /*0018*/ 	.word	0x00000002
        /*0030*/ 	.string	""
        /*0030*/ 	.string	"ptxas"
        /*0030*/ 	.string	"Cuda compilation tools, release 13.0, V13.0.88"
        /*0030*/ 	.string	"Build cuda_13.0.r13.0/compiler.36424714_0"
        /*0030*/ 	.string	"-arch sm_100a -m 64 "



//--------------------- .note.nv.cuinfo           --------------------------
	.section	.note.nv.cuinfo,"",@"SHT_NOTE"
	.sectionflags	@"SHF_NOTE_NV_CUINFO"
        /*0018*/ 	.short	0x0002
        /*001a*/ 	.short	0x0064
        /*001c*/ 	.short	0x0082
	.zero		2


//--------------------- .nv.info                  --------------------------
	.section	.nv.info,"",@"SHT_CUDA_INFO"
	.align	4


	//----- nvinfo : EIATTR_REGCOUNT
	.align		4
        /*0000*/ 	.byte	0x04, 0x2f
        /*0002*/ 	.short	(.L_19 - .L_18)
	.align		4
.L_18:
        /*0004*/ 	.word	index@(_ZN7cutlass13device_kernelINS_4gemm6kernel13GemmUniversalIN4cute5tupleIJiiiiEEENS1_10collective13CollectiveMmaINS1_35MainloopSm100TmaUmmaWarpSpecializedILi4ELi2ELi4ENS5_IJNS4_1CILi2EEESB_NSA_ILi1EEEEEEEENS5_IJNSA_ILi128EEENSA_ILi64EEESF_EEENS_10tfloat32_tENS5_IJlSC_lEEESI_SJ_NS4_8TiledMMAINS4_8MMA_AtomIJNS4_23SM100_MMA_TF32_2x1SM_SSISI_SI_fLi128ELi64ELNS4_4UMMA5MajorE0ELSO_0ELNSN_7ScaleInE0ELSP_0EEEEEENS4_6LayoutINS5_IJSC_SC_SC_EEENS5_IJNSA_ILi0EEESU_SU_EEEEENS5_IJNS4_10UnderscoreESX_SX_EEEEENS4_28SM100_TMA_2SM_LOAD_MULTICASTENS4_14ComposedLayoutINS4_7SwizzleILi3ELi4ELi3EEENS4_18smem_ptr_flag_bitsILi32EEENSS_INS5_IJNSA_ILi8EEENSA_ILi32EEEEEENS5_IJS17_SC_EEEEEEEvNS4_8identityENS4_18SM100_TMA_2SM_LOADES1B_vS1C_EENS_8epilogue10collective18CollectiveEpilogueINS1F_23Sm100TmaWarpSpecializedILi3ELi2ELi16ELb1ELb0EEEJNS5_IJSG_SG_SF_EEENS5_IJNSS_ISG_SC_EENSS_INS5_IJNSA_ILi16EEESB_EEENS5_IJSC_S17_EEEEEEEESI_SJ_SI_SJ_NS1F_6fusion15FusionCallbacksIS1J_NS1R_17LinearCombinationISI_fSI_fLNS_15FloatRoundStyleE2EEES1K_S1Q_JEEENS4_5SM1004TMEM4LOAD26SM100_TMEM_LOAD_32dp32b16xENS4_13SM90_TMA_LOADENS11_INS12_ILi2ELi4ELi3EEES15_NSS_INS5_IJS16_S1M_EEENS5_IJS1M_SC_EEEEEEENS4_39AutoVectorizingCopyWithAssumedAlignmentILi128EEENS4_14SM90_TMA_STOREES26_S28_S28_EEEvvEEEEvNT_6ParamsE)
        /*0008*/ 	.word	0x00000056


	//----- nvinfo : EIATTR_FRAME_SIZE
	.align		4
.L_19:
        /*000c*/ 	.byte	0x04, 0x11
        /*000e*/ 	.short	(.L_21 - .L_20)
	.align		4
.L_20:
        /*0010*/ 	.word	index@($__internal_2_$__cuda_sm10x_tcgen05_guardrail_trap_unallocated_columns_being_dealloced)
        /*0014*/ 	.word	0x00000000


	//----- nvinfo : EIATTR_FRAME_SIZE
	.align		4
.L_21:
        /*0018*/ 	.byte	0x04, 0x11
        /*001a*/ 	.short	(.L_23 - .L_22)
	.align		4
.L_22:
        /*001c*/ 	.word	index@($__internal_1_$__cuda_sm10x_tcgen05_guardrail_trap_phase_invalid_during_alloc)
        /*0020*/ 	.word	0x00000000


	//----- nvinfo : EIATTR_FRAME_SIZE
	.align		4
.L_23:
        /*0024*/ 	.byte	0x04, 0x11
        /*0026*/ 	.short	(.L_25 - .L_24)
	.align		4
.L_24:
        /*0028*/ 	.word	index@($__internal_0_$__cuda_sm10x_tcgen05_guardrail_trap_col_being_dealloced_not_returned_by_alloc)
        /*002c*/ 	.word	0x00000000


	//----- nvinfo : EIATTR_FRAME_SIZE
	.align		4
.L_25:
        /*0030*/ 	.byte	0x04, 0x11
        /*0032*/ 	.short	(.L_27 - .L_26)
	.align		4
.L_26:
        /*0034*/ 	.word	index@(_ZN7cutlass13device_kernelINS_4gemm6kernel13GemmUniversalIN4cute5tupleIJiiiiEEENS1_10collective13CollectiveMmaINS1_35MainloopSm100TmaUmmaWarpSpecializedILi4ELi2ELi4ENS5_IJNS4_1CILi2EEESB_NSA_ILi1EEEEEEEENS5_IJNSA_ILi128EEENSA_ILi64EEESF_EEENS_10tfloat32_tENS5_IJlSC_lEEESI_SJ_NS4_8TiledMMAINS4_8MMA_AtomIJNS4_23SM100_MMA_TF32_2x1SM_SSISI_SI_fLi128ELi64ELNS4_4UMMA5MajorE0ELSO_0ELNSN_7ScaleInE0ELSP_0EEEEEENS4_6LayoutINS5_IJSC_SC_SC_EEENS5_IJNSA_ILi0EEESU_SU_EEEEENS5_IJNS4_10UnderscoreESX_SX_EEEEENS4_28SM100_TMA_2SM_LOAD_MULTICASTENS4_14ComposedLayoutINS4_7SwizzleILi3ELi4ELi3EEENS4_18smem_ptr_flag_bitsILi32EEENSS_INS5_IJNSA_ILi8EEENSA_ILi32EEEEEENS5_IJS17_SC_EEEEEEEvNS4_8identityENS4_18SM100_TMA_2SM_LOADES1B_vS1C_EENS_8epilogue10collective18CollectiveEpilogueINS1F_23Sm100TmaWarpSpecializedILi3ELi2ELi16ELb1ELb0EEEJNS5_IJSG_SG_SF_EEENS5_IJNSS_ISG_SC_EENSS_INS5_IJNSA_ILi16EEESB_EEENS5_IJSC_S17_EEEEEEEESI_SJ_SI_SJ_NS1F_6fusion15FusionCallbacksIS1J_NS1R_17LinearCombinationISI_fSI_fLNS_15FloatRoundStyleE2EEES1K_S1Q_JEEENS4_5SM1004TMEM4LOAD26SM100_TMEM_LOAD_32dp32b16xENS4_13SM90_TMA_LOADENS11_INS12_ILi2ELi4ELi3EEES15_NSS_INS5_IJS16_S1M_EEENS5_IJS1M_SC_EEEEEEENS4_39AutoVectorizingCopyWithAssumedAlignmentILi128EEENS4_14SM90_TMA_STOREES26_S28_S28_EEEvvEEEEvNT_6ParamsE)
        /*0038*/ 	.word	0x00000000


	//----- nvinfo : EIATTR_MIN_STACK_SIZE
	.align		4
.L_27:
        /*003c*/ 	.byte	0x04, 0x12
        /*003e*/ 	.short	(.L_29 - .L_28)
	.align		4
.L_28:
        /*0040*/ 	.word	index@(_ZN7cutlass13device_kernelINS_4gemm6kernel13GemmUniversalIN4cute5tupleIJiiiiEEENS1_10collective13CollectiveMmaINS1_35MainloopSm100TmaUmmaWarpSpecializedILi4ELi2ELi4ENS5_IJNS4_1CILi2EEESB_NSA_ILi1EEEEEEEENS5_IJNSA_ILi128EEENSA_ILi64EEESF_EEENS_10tfloat32_tENS5_IJlSC_lEEESI_SJ_NS4_8TiledMMAINS4_8MMA_AtomIJNS4_23SM100_MMA_TF32_2x1SM_SSISI_SI_fLi128ELi64ELNS4_4UMMA5MajorE0ELSO_0ELNSN_7ScaleInE0ELSP_0EEEEEENS4_6LayoutINS5_IJSC_SC_SC_EEENS5_IJNSA_ILi0EEESU_SU_EEEEENS5_IJNS4_10UnderscoreESX_SX_EEEEENS4_28SM100_TMA_2SM_LOAD_MULTICASTENS4_14ComposedLayoutINS4_7SwizzleILi3ELi4ELi3EEENS4_18smem_ptr_flag_bitsILi32EEENSS_INS5_IJNSA_ILi8EEENSA_ILi32EEEEEENS5_IJS17_SC_EEEEEEEvNS4_8identityENS4_18SM100_TMA_2SM_LOADES1B_vS1C_EENS_8epilogue10collective18CollectiveEpilogueINS1F_23Sm100TmaWarpSpecializedILi3ELi2ELi16ELb1ELb0EEEJNS5_IJSG_SG_SF_EEENS5_IJNSS_ISG_SC_EENSS_INS5_IJNSA_ILi16EEESB_EEENS5_IJSC_S17_EEEEEEEESI_SJ_SI_SJ_NS1F_6fusion15FusionCallbacksIS1J_NS1R_17LinearCombinationISI_fSI_fLNS_15FloatRoundStyleE2EEES1K_S1Q_JEEENS4_5SM1004TMEM4LOAD26SM100_TMEM_LOAD_32dp32b16xENS4_13SM90_TMA_LOADENS11_INS12_ILi2ELi4ELi3EEES15_NSS_INS5_IJS16_S1M_EEENS5_IJS1M_SC_EEEEEEENS4_39AutoVectorizingCopyWithAssumedAlignmentILi128EEENS4_14SM90_TMA_STOREES26_S28_S28_EEEvvEEEEvNT_6ParamsE)
        /*0044*/ 	.word	0x00000000
.L_29:


//--------------------- .nv.compat                --------------------------
	.section	.nv.compat,"",@"SHT_CUDA_COMPAT_INFO"
	.align	4
        /*0000*/ 	.byte	0x02, 0x09, 0x01, 0x00, 0x02, 0x02, 0x02, 0x00, 0x02, 0x05, 0x05, 0x00, 0x03, 0x07, 0x01, 0x01
        /*0010*/ 	.byte	0x02, 0x03, 0x01, 0x00, 0x02, 0x06, 0x01, 0x00, 0x04, 0x0b, 0x08, 0x00, 0x09, 0x00, 0x00, 0x00
        /*0020*/ 	.byte	0x00, 0x00, 0x00, 0x00


//--------------------- .nv.info._ZN7cutlass13device_kernelINS_4gemm6kernel13GemmUniversalIN4cute5tupleIJiiiiEEENS1_10collective13CollectiveMmaINS1_35MainloopSm100TmaUmmaWarpSpecializedILi4ELi2ELi4ENS5_IJNS4_1CILi2EEESB_NSA_ILi1EEEEEEEENS5_IJNSA_ILi128EEENSA_ILi64EEESF_EEENS_10tfloat32_tENS5_IJlSC_lEEESI_SJ_NS4_8TiledMMAINS4_8MMA_AtomIJNS4_23SM100_MMA_TF32_2x1SM_SSISI_SI_fLi128ELi64ELNS4_4UMMA5MajorE0ELSO_0ELNSN_7ScaleInE0ELSP_0EEEEEENS4_6LayoutINS5_IJSC_SC_SC_EEENS5_IJNSA_ILi0EEESU_SU_EEEEENS5_IJNS4_10UnderscoreESX_SX_EEEEENS4_28SM100_TMA_2SM_LOAD_MULTICASTENS4_14ComposedLayoutINS4_7SwizzleILi3ELi4ELi3EEENS4_18smem_ptr_flag_bitsILi32EEENSS_INS5_IJNSA_ILi8EEENSA_ILi32EEEEEENS5_IJS17_SC_EEEEEEEvNS4_8identityENS4_18SM100_TMA_2SM_LOADES1B_vS1C_EENS_8epilogue10collective18CollectiveEpilogueINS1F_23Sm100TmaWarpSpecializedILi3ELi2ELi16ELb1ELb0EEEJNS5_IJSG_SG_SF_EEENS5_IJNSS_ISG_SC_EENSS_INS5_IJNSA_ILi16EEESB_EEENS5_IJSC_S17_EEEEEEEESI_SJ_SI_SJ_NS1F_6fusion15FusionCallbacksIS1J_NS1R_17LinearCombinationISI_fSI_fLNS_15FloatRoundStyleE2EEES1K_S1Q_JEEENS4_5SM1004TMEM4LOAD26SM100_TMEM_LOAD_32dp32b16xENS4_13SM90_TMA_LOADENS11_INS12_ILi2ELi4ELi3EEES15_NSS_INS5_IJS16_S1M_EEENS5_IJS1M_SC_EEEEEEENS4_39AutoVectorizingCopyWithAssumedAlignmentILi128EEENS4_14SM90_TMA_STOREES26_S28_S28_EEEvvEEEEvNT_6ParamsE --------------------------
	.section	.nv.info._ZN7cutlass13device_kernelINS_4gemm6kernel13GemmUniversalIN4cute5tupleIJiiiiEEENS1_10collective13CollectiveMmaINS1_35MainloopSm100TmaUmmaWarpSpecializedILi4ELi2ELi4ENS5_IJNS4_1CILi2EEESB_NSA_ILi1EEEEEEEENS5_IJNSA_ILi128EEENSA_ILi64EEESF_EEENS_10tfloat32_tENS5_IJlSC_lEEESI_SJ_NS4_8TiledMMAINS4_8MMA_AtomIJNS4_23SM100_MMA_TF32_2x1SM_SSISI_SI_fLi128ELi64ELNS4_4UMMA5MajorE0ELSO_0ELNSN_7ScaleInE0ELSP_0EEEEEENS4_6LayoutINS5_IJSC_SC_SC_EEENS5_IJNSA_ILi0EEESU_SU_EEEEENS5_IJNS4_10UnderscoreESX_SX_EEEEENS4_28SM100_TMA_2SM_LOAD_MULTICASTENS4_14ComposedLayoutINS4_7SwizzleILi3ELi4ELi3EEENS4_18smem_ptr_flag_bitsILi32EEENSS_INS5_IJNSA_ILi8EEENSA_ILi32EEEEEENS5_IJS17_SC_EEEEEEEvNS4_8identityENS4_18SM100_TMA_2SM_LOADES1B_vS1C_EENS_8epilogue10collective18CollectiveEpilogueINS1F_23Sm100TmaWarpSpecializedILi3ELi2ELi16ELb1ELb0EEEJNS5_IJSG_SG_SF_EEENS5_IJNSS_ISG_SC_EENSS_INS5_IJNSA_ILi16EEESB_EEENS5_IJSC_S17_EEEEEEEESI_SJ_SI_SJ_NS1F_6fusion15FusionCallbacksIS1J_NS1R_17LinearCombinationISI_fSI_fLNS_15FloatRoundStyleE2EEES1K_S1Q_JEEENS4_5SM1004TMEM4LOAD26SM100_TMEM_LOAD_32dp32b16xENS4_13SM90_TMA_LOADENS11_INS12_ILi2ELi4ELi3EEES15_NSS_INS5_IJS16_S1M_EEENS5_IJS1M_SC_EEEEEEENS4_39AutoVectorizingCopyWithAssumedAlignmentILi128EEENS4_14SM90_TMA_STOREES26_S28_S28_EEEvvEEEEvNT_6ParamsE,"",@"SHT_CUDA_INFO"
	.sectionflags	@""
	.align	4


	//----- nvinfo : EIATTR_CUDA_API_VERSION
	.align		4
        /*0000*/ 	.byte	0x04, 0x37
        /*0002*/ 	.short	(.L_31 - .L_30)
.L_30:
        /*0004*/ 	.word	0x00000082


	//----- nvinfo : EIATTR_KPARAM_INFO
	.align		4
.L_31:
        /*0008*/ 	.byte	0x04, 0x17
        /*000a*/ 	.short	(.L_33 - .L_32)
.L_32:
        /*000c*/ 	.word	0x00000000
        /*0010*/ 	.short	0x0000
        /*0012*/ 	.short	0x0000
        /*0014*/ 	.byte	0x00, 0xf0, 0x01, 0x20


	//----- nvinfo : EIATTR_AT_ENTRY_FRAGMENTS
	.align		4
.L_33:
        /*0018*/ 	.byte	0x04, 0x4f
        /*001a*/ 	.short	(.L_35 - .L_34)


	//   ....[0]....
.L_34:
        /*001c*/ 	.word	0x00000007


	//----- nvinfo : EIATTR_RESERVED_SMEM_USED
	.align		4
.L_35:
        /*0020*/ 	.byte	0x01, 0x41
	.zero		2


	//----- nvinfo : EIATTR_SPARSE_MMA_MASK
	.align		4
        /*0024*/ 	.byte	0x03, 0x50
        /*0026*/ 	.short	0x0000


	//----- nvinfo : EIATTR_TCGEN05_2CTA_USED
	.align		4
        /*0028*/ 	.byte	0x01, 0x52
	.zero		2


	//----- nvinfo : EIATTR_MAXREG_COUNT
	.align		4
        /*002c*/ 	.byte	0x03, 0x1b
        /*002e*/ 	.short	0x00ff


	//----- nvinfo : EIATTR_NUM_BARRIERS
	.align		4
        /*0030*/ 	.byte	0x02, 0x4c
        /*0032*/ 	.byte	0x07
	.zero		1


	//----- nvinfo : EIATTR_EXTERNS
	.align		4
        /*0034*/ 	.byte	0x04, 0x0f
        /*0036*/ 	.short	(.L_37 - .L_36)


	//   ....[0]....
	.align		4
.L_36:
        /*0038*/ 	.word	index@(__assertfail)


	//----- nvinfo : EIATTR_MERCURY_ISA_VERSION
	.align		4
.L_37:
        /*003c*/ 	.byte	0x03, 0x5f
        /*003e*/ 	.short	0x0101


	//----- nvinfo : EIATTR_INT_WARP_WIDE_INSTR_OFFSETS
	.align		4
        /*0040*/ 	.byte	0x04, 0x31
        /*0042*/ 	.short	(.L_39 - .L_38)


	//   ....[0]....
.L_38:
        /*0044*/ 	.word	0x00000d80


	//   ....[1]....
        /*0048*/ 	.word	0x00000e20


	//   ....[2]....
        /*004c*/ 	.word	0x00004dd0


	//   ....[3]....
        /*0050*/ 	.word	0x00004df0


	//   ....[4]....
        /*0054*/ 	.word	0x00004e20


	//   ....[5]....
        /*0058*/ 	.word	0x000059c0


	//   ....[6]....
        /*005c*/ 	.word	0x00005a80


	//   ....[7]....
        /*0060*/ 	.word	0x00005af0


	//   ....[8]....
        /*0064*/ 	.word	0x00005c30


	//   ....[9]....
        /*0068*/ 	.word	0x00005d30


	//   ....[10]....
        /*006c*/ 	.word	0x00005d60


	//----- nvinfo : EIATTR_COOP_GROUP_MASK_REGIDS
	.align		4
.L_39:
        /*0070*/ 	.byte	0x04, 0x29
        /*0072*/ 	.short	(.L_41 - .L_40)


	//   ....[0]....
.L_40:
        /*0074*/ 	.word	0xffffffff


	//   ....[1]....
        /*0078*/ 	.word	0xffffffff


	//   ....[2]....
        /*007c*/ 	.word	0xffffffff


	//   ....[3]....
        /*0080*/ 	.word	0xffffffff


	//   ....[4]....
        /*0084*/ 	.word	0xffffffff


	//   ....[5]....
        /*0088*/ 	.word	0xffffffff


	//   ....[6]....
        /*008c*/ 	.word	0xffffffff


	//   ....[7]....
        /*0090*/ 	.word	0xffffffff


	//   ....[8]....
        /*0094*/ 	.word	0xffffffff


	//   ....[9]....
        /*0098*/ 	.word	0xffffffff


	//   ....[10]....
        /*009c*/ 	.word	0xffffffff


	//   ....[11]....
        /*00a0*/ 	.word	0xffffffff


	//   ....[12]....
        /*00a4*/ 	.word	0xffffffff


	//   ....[13]....
        /*00a8*/ 	.word	0xffffffff


	//----- nvinfo : EIATTR_COOP_GROUP_INSTR_OFFSETS
	.align		4
.L_41:
        /*00ac*/ 	.byte	0x04, 0x28
        /*00ae*/ 	.short	(.L_43 - .L_42)


	//   ....[0]....
.L_42:
        /*00b0*/ 	.word	0x000000c0


	//   ....[1]....
        /*00b4*/ 	.word	0x00000540


	//   ....[2]....
        /*00b8*/ 	.word	0x00000710


	//   ....[3]....
        /*00bc*/ 	.word	0x00000880


	//   ....[4]....
        /*00c0*/ 	.word	0x00000970


	//   ....[5]....
        /*00c4*/ 	.word	0x00000ad0


	//   ....[6]....
        /*00c8*/ 	.word	0x00000c60


	//   ....[7]....
        /*00cc*/ 	.word	0x00000ea0


	//   ....[8]....
        /*00d0*/ 	.word	0x00002710


	//   ....[9]....
        /*00d4*/ 	.word	0x000035e0


	//   ....[10]....
        /*00d8*/ 	.word	0x00003af0


	//   ....[11]....
        /*00dc*/ 	.word	0x00003da0


	//   ....[12]....
        /*00e0*/ 	.word	0x00004cc0


	//   ....[13]....
        /*00e4*/ 	.word	0x00004ee0


	//----- nvinfo : EIATTR_VRC_CTA_INIT_COUNT
	.align		4
.L_43:
        /*00e8*/ 	.byte	0x02, 0x4a
        /*00ea*/ 	.byte	0x80
	.zero		1


	//----- nvinfo : EIATTR_SYSCALL_OFFSETS
	.align		4
        /*00ec*/ 	.byte	0x04, 0x46
        /*00ee*/ 	.short	(.L_45 - .L_44)


	//   ....[0]....
.L_44:
        /*00f0*/ 	.word	0x00006a90


	//   ....[1]....
        /*00f4*/ 	.word	0x00006b80


	//   ....[2]....
        /*00f8*/ 	.word	0x00007420


	//   ....[3]....
        /*00fc*/ 	.word	0x00007e40


	//----- nvinfo : EIATTR_MBARRIER_INSTR_OFFSETS
	.align		4
.L_45:
        /*0100*/ 	.byte	0x04, 0x39
        /*0102*/ 	.short	(.L_47 - .L_46)


	//   ....[0]....
.L_46:
        /*0104*/ 	.word	0x00000680
        /*0108*/ 	.word	0x000000ff
        /*010c*/ 	.word	0x00000000
        /*0110*/ 	.short	0x0100
        /*0112*/ 	.byte	0x04
	.zero		1


	//   ....[1]....
        /*0114*/ 	.word	0x00000690
        /*0118*/ 	.word	0x000000ff
        /*011c*/ 	.word	0x00000020
        /*0120*/ 	.short	0x0100
        /*0122*/ 	.byte	0x04
	.zero		1


	//   ....[2]....
        /*0124*/ 	.word	0x000006a0
        /*0128*/ 	.word	0x000000ff
        /*012c*/ 	.word	0x00000008
        /*0130*/ 	.short	0x0100
        /*0132*/ 	.byte	0x04
	.zero		1


	//   ....[3]....
        /*0134*/ 	.word	0x000006b0
        /*0138*/ 	.word	0x000000ff
        /*013c*/ 	.word	0x00000028
        /*0140*/ 	.short	0x0100
        /*0142*/ 	.byte	0x04
	.zero		1


	//   ....[4]....
        /*0144*/ 	.word	0x000006c0
        /*0148*/ 	.word	0x000000ff
        /*014c*/ 	.word	0x00000010
        /*0150*/ 	.short	0x0100
        /*0152*/ 	.byte	0x04
	.zero		1


	//   ....[5]....
        /*0154*/ 	.word	0x000006d0
        /*0158*/ 	.word	0x000000ff
        /*015c*/ 	.word	0x00000030
        /*0160*/ 	.short	0x0100
        /*0162*/ 	.byte	0x04
	.zero		1


	//   ....[6]....
        /*0164*/ 	.word	0x000006e0
        /*0168*/ 	.word	0x000000ff
        /*016c*/ 	.word	0x00000018
        /*0170*/ 	.short	0x0100
        /*0172*/ 	.byte	0x04
	.zero		1


	//   ....[7]....
        /*0174*/ 	.word	0x000006f0
        /*0178*/ 	.word	0x000000ff
        /*017c*/ 	.word	0x00000038
        /*0180*/ 	.short	0x0100
        /*0182*/ 	.byte	0x04
	.zero		1


	//   ....[8]....
        /*0184*/ 	.word	0x00000810
        /*0188*/ 	.word	0x000000ff
        /*018c*/ 	.word	0x00000040
        /*0190*/ 	.short	0x0100
        /*0192*/ 	.byte	0x04
	.zero		1


	//   ....[9]....
        /*0194*/ 	.word	0x00000820
        /*0198*/ 	.word	0x000000ff
        /*019c*/ 	.word	0x00000058
        /*01a0*/ 	.short	0x0100
        /*01a2*/ 	.byte	0x04
	.zero		1


	//   ....[10]....
        /*01a4*/ 	.word	0x00000830
        /*01a8*/ 	.word	0x000000ff
        /*01ac*/ 	.word	0x00000048
        /*01b0*/ 	.short	0x0100
        /*01b2*/ 	.byte	0x04
	.zero		1


	//   ....[11]....
        /*01b4*/ 	.word	0x00000840
        /*01b8*/ 	.word	0x000000ff
        /*01bc*/ 	.word	0x00000060
        /*01c0*/ 	.short	0x0100
        /*01c2*/ 	.byte	0x04
	.zero		1


	//   ....[12]....
        /*01c4*/ 	.word	0x00000850
        /*01c8*/ 	.word	0x000000ff
        /*01cc*/ 	.word	0x00000050
        /*01d0*/ 	.short	0x0100
        /*01d2*/ 	.byte	0x04
	.zero		1


	//   ....[13]....
        /*01d4*/ 	.word	0x00000860
        /*01d8*/ 	.word	0x000000ff
        /*01dc*/ 	.word	0x00000068
        /*01e0*/ 	.short	0x0100
        /*01e2*/ 	.byte	0x04
	.zero		1


	//   ....[14]....
        /*01e4*/ 	.word	0x00000940
        /*01e8*/ 	.word	0x000000ff
        /*01ec*/ 	.word	0x00000070
        /*01f0*/ 	.short	0x0100
        /*01f2*/ 	.byte	0x06
	.zero		1


	//   ....[15]....
        /*01f4*/ 	.word	0x00000950
        /*01f8*/ 	.word	0x000000ff
        /*01fc*/ 	.word	0x00000078
        /*0200*/ 	.short	0x0100
        /*0202*/ 	.byte	0x06
	.zero		1


	//   ....[16]....
        /*0204*/ 	.word	0x00000a80
        /*0208*/ 	.word	0x000000ff
        /*020c*/ 	.word	0x00000080
        /*0210*/ 	.short	0x0100
        /*0212*/ 	.byte	0x06
	.zero		1


	//   ....[17]....
        /*0214*/ 	.word	0x00000a90
        /*0218*/ 	.word	0x000000ff
        /*021c*/ 	.word	0x00000090
        /*0220*/ 	.short	0x0100
        /*0222*/ 	.byte	0x06
	.zero		1


	//   ....[18]....
        /*0224*/ 	.word	0x00000aa0
        /*0228*/ 	.word	0x000000ff
        /*022c*/ 	.word	0x00000088
        /*0230*/ 	.short	0x0100
        /*0232*/ 	.byte	0x06
	.zero		1


	//   ....[19]....
        /*0234*/ 	.word	0x00000ab0
        /*0238*/ 	.word	0x000000ff
        /*023c*/ 	.word	0x00000098
        /*0240*/ 	.short	0x0100
        /*0242*/ 	.byte	0x06
	.zero		1


	//   ....[20]....
        /*0244*/ 	.word	0x00000bd0
        /*0248*/ 	.word	0x000000ff
        /*024c*/ 	.word	0x000000a0
        /*0250*/ 	.short	0x0100
        /*0252*/ 	.byte	0x04
	.zero		1


	//   ....[21]....
        /*0254*/ 	.word	0x00000be0
        /*0258*/ 	.word	0x000000ff
        /*025c*/ 	.word	0x000000c0
        /*0260*/ 	.short	0x0100
        /*0262*/ 	.byte	0x04
	.zero		1


	//   ....[22]....
        /*0264*/ 	.word	0x00000bf0
        /*0268*/ 	.word	0x000000ff
        /*026c*/ 	.word	0x000000a8
        /*0270*/ 	.short	0x0100
        /*0272*/ 	.byte	0x04
	.zero		1


	//   ....[23]....
        /*0274*/ 	.word	0x00000c00
        /*0278*/ 	.word	0x000000ff
        /*027c*/ 	.word	0x000000c8
        /*0280*/ 	.short	0x0100
        /*0282*/ 	.byte	0x04
	.zero		1


	//   ....[24]....
        /*0284*/ 	.word	0x00000c10
        /*0288*/ 	.word	0x000000ff
        /*028c*/ 	.word	0x000000b0
        /*0290*/ 	.short	0x0100
        /*0292*/ 	.byte	0x04
	.zero		1


	//   ....[25]....
        /*0294*/ 	.word	0x00000c20
        /*0298*/ 	.word	0x000000ff
        /*029c*/ 	.word	0x000000d0
        /*02a0*/ 	.short	0x0100
        /*02a2*/ 	.byte	0x04
	.zero		1


	//   ....[26]....
        /*02a4*/ 	.word	0x00000c30
        /*02a8*/ 	.word	0x000000ff
        /*02ac*/ 	.word	0x000000b8
        /*02b0*/ 	.short	0x0100
        /*02b2*/ 	.byte	0x04
	.zero		1


	//   ....[27]....
        /*02b4*/ 	.word	0x00000c40
        /*02b8*/ 	.word	0x000000ff
        /*02bc*/ 	.word	0x000000d8
        /*02c0*/ 	.short	0x0100
        /*02c2*/ 	.byte	0x04
	.zero		1


	//   ....[28]....
        /*02c4*/ 	.word	0x00000d30
        /*02c8*/ 	.word	0x000000ff
        /*02cc*/ 	.word	0x000000e0
        /*02d0*/ 	.short	0x0100
        /*02d2*/ 	.byte	0x04
	.zero		1


	//   ....[29]....
        /*02d4*/ 	.word	0x00000d40
        /*02d8*/ 	.word	0x000000ff
        /*02dc*/ 	.word	0x000000f0
        /*02e0*/ 	.short	0x0100
        /*02e2*/ 	.byte	0x04
	.zero		1


	//   ....[30]....
        /*02e4*/ 	.word	0x00000d50
        /*02e8*/ 	.word	0x000000ff
        /*02ec*/ 	.word	0x000000e8
        /*02f0*/ 	.short	0x0100
        /*02f2*/ 	.byte	0x04
	.zero		1


	//   ....[31]....
        /*02f4*/ 	.word	0x00000d60
        /*02f8*/ 	.word	0x000000ff
        /*02fc*/ 	.word	0x000000f8
        /*0300*/ 	.short	0x0100
        /*0302*/ 	.byte	0x04
	.zero		1


	//   ....[32]....
        /*0304*/ 	.word	0x00000e60
        /*0308*/ 	.word	0x000000ff
        /*030c*/ 	.word	0x00000100
        /*0310*/ 	.short	0x0100
        /*0312*/ 	.byte	0x06
	.zero		1


	//   ....[33]....
        /*0314*/ 	.word	0x00001a70
        /*0318*/ 	.word	0x00000003
        /*031c*/ 	.word	0x000000f0
        /*0320*/ 	.short	0x010a
        /*0322*/ 	.byte	0xff
	.zero		1


	//   ....[34]....
        /*0324*/ 	.word	0x00001aa0
        /*0328*/ 	.word	0x00000003
        /*032c*/ 	.word	0x000000e0
        /*0330*/ 	.short	0x0101
        /*0332*/ 	.byte	0xff
	.zero		1


	//   ....[35]....
        /*0334*/ 	.word	0x00001b60
        /*0338*/ 	.word	0x000000ff
        /*033c*/ 	.word	0x00000020
        /*0340*/ 	.short	0x010a
        /*0342*/ 	.byte	0x04
	.zero		1


	//   ....[36]....
        /*0344*/ 	.word	0x00001c30
        /*0348*/ 	.word	0x000000ff
        /*034c*/ 	.word	0x00000020
        /*0350*/ 	.short	0x010a
        /*0352*/ 	.byte	0x07
	.zero		1


	//   ....[37]....
        /*0354*/ 	.word	0x00001d90
        /*0358*/ 	.word	0x000000ff
        /*035c*/ 	.word	0x00000020
        /*0360*/ 	.short	0x010a
        /*0362*/ 	.byte	0x04
	.zero		1


	//   ....[38]....
        /*0364*/ 	.word	0x00002160
        /*0368*/ 	.word	0x000000ff
        /*036c*/ 	.word	0x00000078
        /*0370*/ 	.short	0x0101
        /*0372*/ 	.byte	0x16
	.zero		1


	//   ....[39]....
        /*0374*/ 	.word	0x00002180
        /*0378*/ 	.word	0x000000ff
        /*037c*/ 	.word	0x00000020
        /*0380*/ 	.short	0x010a
        /*0382*/ 	.byte	0x04
	.zero		1


	//   ....[40]....
        /*0384*/ 	.word	0x00002200
        /*0388*/ 	.word	0x000000ff
        /*038c*/ 	.word	0x00000020
        /*0390*/ 	.short	0x010a
        /*0392*/ 	.byte	0x07
	.zero		1


	//   ....[41]....
        /*0394*/ 	.word	0x00002340
        /*0398*/ 	.word	0x000000ff
        /*039c*/ 	.word	0x00000020
        /*03a0*/ 	.short	0x010a
        /*03a2*/ 	.byte	0x04
	.zero		1


	//   ....[42]....
        /*03a4*/ 	.word	0x00002740
        /*03a8*/ 	.word	0x00000003
        /*03ac*/ 	.word	0x00000080
        /*03b0*/ 	.short	0x010a
        /*03b2*/ 	.byte	0xff
	.zero		1


	//   ....[43]....
        /*03b4*/ 	.word	0x00002890
        /*03b8*/ 	.word	0x00000000
        /*03bc*/ 	.word	0x00000000
        /*03c0*/ 	.short	0x0101
        /*03c2*/ 	.byte	0xff
	.zero		1


	//   ....[44]....
        /*03c4*/ 	.word	0x00002e50
        /*03c8*/ 	.word	0x000000ff
        /*03cc*/ 	.word	0x00000000
        /*03d0*/ 	.short	0x010a
        /*03d2*/ 	.byte	0x04
	.zero		1


	//   ....[45]....
        /*03d4*/ 	.word	0x00002ee0
        /*03d8*/ 	.word	0x000000ff
        /*03dc*/ 	.word	0x00000000
        /*03e0*/ 	.short	0x010a
        /*03e2*/ 	.byte	0x05
	.zero		1


	//   ....[46]....
        /*03e4*/ 	.word	0x00002f70
        /*03e8*/ 	.word	0x000000ff
        /*03ec*/ 	.word	0x00000000
        /*03f0*/ 	.short	0x010a
        /*03f2*/ 	.byte	0x05
	.zero		1


	//   ....[47]....
        /*03f4*/ 	.word	0x00003010
        /*03f8*/ 	.word	0x00000000
        /*03fc*/ 	.word	0x00000000
        /*0400*/ 	.short	0x010a
        /*0402*/ 	.byte	0xff
	.zero		1


	//   ....[48]....
        /*0404*/ 	.word	0x00003140
        /*0408*/ 	.word	0x00000000
        /*040c*/ 	.word	0x000000e0
        /*0410*/ 	.short	0x010a
        /*0412*/ 	.byte	0xff
	.zero		1


	//   ....[49]....
        /*0414*/ 	.word	0x000031b0
        /*0418*/ 	.word	0x00000008
        /*041c*/ 	.word	0x00000000
        /*0420*/ 	.short	0x0101
        /*0422*/ 	.byte	0xff
	.zero		1


	//   ....[50]....
        /*0424*/ 	.word	0x000031d0
        /*0428*/ 	.word	0x000000ff
        /*042c*/ 	.word	0x00000090
        /*0430*/ 	.short	0x010a
        /*0432*/ 	.byte	0x04
	.zero		1


	//   ....[51]....
        /*0434*/ 	.word	0x000032f0
        /*0438*/ 	.word	0x00000000
        /*043c*/ 	.word	0x00000080
        /*0440*/ 	.short	0x010a
        /*0442*/ 	.byte	0xff
	.zero		1


	//   ....[52]....
        /*0444*/ 	.word	0x000033f0
        /*0448*/ 	.word	0x00000000
        /*044c*/ 	.word	0x00000000
        /*0450*/ 	.short	0x0101
        /*0452*/ 	.byte	0xff
	.zero		1


	//   ....[53]....
        /*0454*/ 	.word	0x00003480
        /*0458*/ 	.word	0x000000ff
        /*045c*/ 	.word	0x00000090
        /*0460*/ 	.short	0x0106
        /*0462*/ 	.byte	0x04
	.zero		1


	//   ....[54]....
        /*0464*/ 	.word	0x000034a0
        /*0468*/ 	.word	0x000000ff
        /*046c*/ 	.word	0x00000090
        /*0470*/ 	.short	0x010a
        /*0472*/ 	.byte	0x04
	.zero		1


	//   ....[55]....
        /*0474*/ 	.word	0x00003530
        /*0478*/ 	.word	0x000000ff
        /*047c*/ 	.word	0x00000090
        /*0480*/ 	.short	0x0106
        /*0482*/ 	.byte	0x07
	.zero		1


	//   ....[56]....
        /*0484*/ 	.word	0x00003570
        /*0488*/ 	.word	0x00000000
        /*048c*/ 	.word	0x00000090
        /*0490*/ 	.short	0x010a
        /*0492*/ 	.byte	0xff
	.zero		1


	//   ....[57]....
        /*0494*/ 	.word	0x000037d0
        /*0498*/ 	.word	0x000000ff
        /*049c*/ 	.word	0x00000008
        /*04a0*/ 	.short	0x010a
        /*04a2*/ 	.byte	0x05
	.zero		1


	//   ....[58]....
        /*04a4*/ 	.word	0x000037f0
        /*04a8*/ 	.word	0x000000ff
        /*04ac*/ 	.word	0x00000008
        /*04b0*/ 	.short	0x010a
        /*04b2*/ 	.byte	0x05
	.zero		1


	//   ....[59]....
        /*04b4*/ 	.word	0x00003990
        /*04b8*/ 	.word	0x000000ff
        /*04bc*/ 	.word	0x00000008
        /*04c0*/ 	.short	0x010a
        /*04c2*/ 	.byte	0x05
	.zero		1


	//   ....[60]....
        /*04c4*/ 	.word	0x000039b0
        /*04c8*/ 	.word	0x000000ff
        /*04cc*/ 	.word	0x00000008
        /*04d0*/ 	.short	0x010a
        /*04d2*/ 	.byte	0x05
	.zero		1


	//   ....[61]....
        /*04d4*/ 	.word	0x00003a80
        /*04d8*/ 	.word	0x000000ff
        /*04dc*/ 	.word	0x00000000
        /*04e0*/ 	.short	0x0101
        /*04e2*/ 	.byte	0x04
	.zero		1


	//   ....[62]....
        /*04e4*/ 	.word	0x00003e40
        /*04e8*/ 	.word	0x00000003
        /*04ec*/ 	.word	0x00000080
        /*04f0*/ 	.short	0x010a
        /*04f2*/ 	.byte	0xff
	.zero		1


	//   ....[63]....
        /*04f4*/ 	.word	0x00003f00
        /*04f8*/ 	.word	0x00000003
        /*04fc*/ 	.word	0x00000000
        /*0500*/ 	.short	0x0101
        /*0502*/ 	.byte	0xff
	.zero		1


	//   ....[64]....
        /*0504*/ 	.word	0x00003ff0
        /*0508*/ 	.word	0x000000ff
        /*050c*/ 	.word	0x00000000
        /*0510*/ 	.short	0x010a
        /*0512*/ 	.byte	0x04
	.zero		1


	//   ....[65]....
        /*0514*/ 	.word	0x00004000
        /*0518*/ 	.word	0x000000ff
        /*051c*/ 	.word	0x000000c0
        /*0520*/ 	.short	0x010a
        /*0522*/ 	.byte	0x07
	.zero		1


	//   ....[66]....
        /*0524*/ 	.word	0x000040c0
        /*0528*/ 	.word	0x000000ff
        /*052c*/ 	.word	0x00000000
        /*0530*/ 	.short	0x010a
        /*0532*/ 	.byte	0x05
	.zero		1


	//   ....[67]....
        /*0534*/ 	.word	0x00004210
        /*0538*/ 	.word	0x000000ff
        /*053c*/ 	.word	0x00000000
        /*0540*/ 	.short	0x010a
        /*0542*/ 	.byte	0x07
	.zero		1


	//   ....[68]....
        /*0544*/ 	.word	0x00004980
        /*0548*/ 	.word	0x000000ff
        /*054c*/ 	.word	0x00000000
        /*0550*/ 	.short	0x010a
        /*0552*/ 	.byte	0x04
	.zero		1


	//   ....[69]....
        /*0554*/ 	.word	0x00004a20
        /*0558*/ 	.word	0x000000ff
        /*055c*/ 	.word	0x00000000
        /*0560*/ 	.short	0x010a
        /*0562*/ 	.byte	0x05
	.zero		1


	//   ....[70]....
        /*0564*/ 	.word	0x00004ab0
        /*0568*/ 	.word	0x000000ff
        /*056c*/ 	.word	0x00000000
        /*0570*/ 	.short	0x010a
        /*0572*/ 	.byte	0x05
	.zero		1


	//   ....[71]....
        /*0574*/ 	.word	0x00004b50
        /*0578*/ 	.word	0x00000002
        /*057c*/ 	.word	0x00000000
        /*0580*/ 	.short	0x010a
        /*0582*/ 	.byte	0xff
	.zero		1


	//   ....[72]....
        /*0584*/ 	.word	0x00004b90
        /*0588*/ 	.word	0x00000002
        /*058c*/ 	.word	0x00000000
        /*0590*/ 	.short	0x010a
        /*0592*/ 	.byte	0xff
	.zero		1


	//   ....[73]....
        /*0594*/ 	.word	0x00004c10
        /*0598*/ 	.word	0x000000ff
        /*059c*/ 	.word	0x00000000
        /*05a0*/ 	.short	0x0101
        /*05a2*/ 	.byte	0x04
	.zero		1


	//   ....[74]....
        /*05a4*/ 	.word	0x00004c50
        /*05a8*/ 	.word	0x000000ff
        /*05ac*/ 	.word	0x00000100
        /*05b0*/ 	.short	0x010a
        /*05b2*/ 	.byte	0x3e
	.zero		1


	//   ....[75]....
        /*05b4*/ 	.word	0x00004cb0
        /*05b8*/ 	.word	0x000000ff
        /*05bc*/ 	.word	0x00000000
        /*05c0*/ 	.short	0x0101
        /*05c2*/ 	.byte	0x04
	.zero		1


	//   ....[76]....
        /*05c4*/ 	.word	0x00005120
        /*05c8*/ 	.word	0x0000000c
        /*05cc*/ 	.word	0x00000080
        /*05d0*/ 	.short	0x010a
        /*05d2*/ 	.byte	0xff
	.zero		1


	//   ....[77]....
        /*05d4*/ 	.word	0x00005290
        /*05d8*/ 	.word	0x00000000
        /*05dc*/ 	.word	0x00000000
        /*05e0*/ 	.short	0x0101
        /*05e2*/ 	.byte	0xff
	.zero		1


	//   ....[78]....
        /*05e4*/ 	.word	0x00005710
        /*05e8*/ 	.word	0x000000ff
        /*05ec*/ 	.word	0x00000078
        /*05f0*/ 	.short	0x010a
        /*05f2*/ 	.byte	0x1d
	.zero		1


	//   ....[79]....
        /*05f4*/ 	.word	0x000058d0
        /*05f8*/ 	.word	0x000000ff
        /*05fc*/ 	.word	0x00000058
        /*0600*/ 	.short	0x010a
        /*0602*/ 	.byte	0x04
	.zero		1


	//   ....[80]....
        /*0604*/ 	.word	0x00005b10
        /*0608*/ 	.word	0x000000ff
        /*060c*/ 	.word	0x00000040
        /*0610*/ 	.short	0x010b
        /*0612*/ 	.byte	0x04
	.zero		1


	//   ....[81]....
        /*0614*/ 	.word	0x00005b20
        /*0618*/ 	.word	0x000000ff
        /*061c*/ 	.word	0x00000000
        /*0620*/ 	.short	0x0101
        /*0622*/ 	.byte	0x10
	.zero		1


	//   ....[82]....
        /*0624*/ 	.word	0x00005b30
        /*0628*/ 	.word	0x000000ff
        /*062c*/ 	.word	0x00000058
        /*0630*/ 	.short	0x010a
        /*0632*/ 	.byte	0x05
	.zero		1


	//   ....[83]....
        /*0634*/ 	.word	0x00005d80
        /*0638*/ 	.word	0x000000ff
        /*063c*/ 	.word	0x00000040
        /*0640*/ 	.short	0x010b
        /*0642*/ 	.byte	0x05
	.zero		1


	//   ....[84]....
        /*0644*/ 	.word	0x00005d90
        /*0648*/ 	.word	0x000000ff
        /*064c*/ 	.word	0x00000000
        /*0650*/ 	.short	0x0101
        /*0652*/ 	.byte	0x04
	.zero		1


	//   ....[85]....
        /*0654*/ 	.word	0x00005e50
        /*0658*/ 	.word	0x000000ff
        /*065c*/ 	.word	0x00000000
        /*0660*/ 	.short	0x010a
        /*0662*/ 	.byte	0x04
	.zero		1


	//   ....[86]....
        /*0664*/ 	.word	0x00005ee0
        /*0668*/ 	.word	0x000000ff
        /*066c*/ 	.word	0x00000000
        /*0670*/ 	.short	0x010a
        /*0672*/ 	.byte	0x05
	.zero		1


	//   ....[87]....
        /*0674*/ 	.word	0x00005f80
        /*0678*/ 	.word	0x00000000
        /*067c*/ 	.word	0x00000000
        /*0680*/ 	.short	0x010a
        /*0682*/ 	.byte	0xff
	.zero		1


	//   ....[88]....
        /*0684*/ 	.word	0x00006320
        /*0688*/ 	.word	0x00000003
        /*068c*/ 	.word	0x00000080
        /*0690*/ 	.short	0x010a
        /*0692*/ 	.byte	0xff
	.zero		1


	//   ....[89]....
        /*0694*/ 	.word	0x000064a0
        /*0698*/ 	.word	0x00000000
        /*069c*/ 	.word	0x00000000
        /*06a0*/ 	.short	0x0101
        /*06a2*/ 	.byte	0xff
	.zero		1


	//   ....[90]....
        /*06a4*/ 	.word	0x00007070
        /*06a8*/ 	.word	0x00000000
        /*06ac*/ 	.word	0x00000040
        /*06b0*/ 	.short	0x010a
        /*06b2*/ 	.byte	0xff
	.zero		1


	//   ....[91]....
        /*06b4*/ 	.word	0x000070e0
        /*06b8*/ 	.word	0x0000004b
        /*06bc*/ 	.word	0x000000a0
        /*06c0*/ 	.short	0x010a
        /*06c2*/ 	.byte	0xff
	.zero		1


	//   ....[92]....
        /*06c4*/ 	.word	0x000071d0
        /*06c8*/ 	.word	0x00000000
        /*06cc*/ 	.word	0x00000040
        /*06d0*/ 	.short	0x010a
        /*06d2*/ 	.byte	0xff
	.zero		1


	//   ....[93]....
        /*06d4*/ 	.word	0x00007300
        /*06d8*/ 	.word	0x0000004b
        /*06dc*/ 	.word	0x000000a0
        /*06e0*/ 	.short	0x010a
        /*06e2*/ 	.byte	0xff
	.zero		1


	//   ....[94]....
        /*06e4*/ 	.word	0x00007b80
        /*06e8*/ 	.word	0x00000000
        /*06ec*/ 	.word	0x00000000
        /*06f0*/ 	.short	0x0101
        /*06f2*/ 	.byte	0xff
	.zero		1


	//   ....[95]....
        /*06f4*/ 	.word	0x00007b90
        /*06f8*/ 	.word	0x00000002
        /*06fc*/ 	.word	0x00000040
        /*0700*/ 	.short	0x010a
        /*0702*/ 	.byte	0xff
	.zero		1


	//   ....[96]....
        /*0704*/ 	.word	0x00007c60
        /*0708*/ 	.word	0x00000002
        /*070c*/ 	.word	0x00000040
        /*0710*/ 	.short	0x010a
        /*0712*/ 	.byte	0xff
	.zero		1


	//   ....[97]....
        /*0714*/ 	.word	0x00007fc0
        /*0718*/ 	.word	0x0000004d
        /*071c*/ 	.word	0x00000000
        /*0720*/ 	.short	0x0101
        /*0722*/ 	.byte	0xff
	.zero		1


	//   ....[98]....
        /*0724*/ 	.word	0x00008660
        /*0728*/ 	.word	0x00000002
        /*072c*/ 	.word	0x00000000
        /*0730*/ 	.short	0x0101
        /*0732*/ 	.byte	0xff
	.zero		1


	//   ....[99]....
        /*0734*/ 	.word	0x00008910
        /*0738*/ 	.word	0x000000ff
        /*073c*/ 	.word	0x00000000
        /*0740*/ 	.short	0x0101
        /*0742*/ 	.byte	0x04
	.zero		1


	//   ....[100]....
        /*0744*/ 	.word	0x00008930
        /*0748*/ 	.word	0x00000003
        /*074c*/ 	.word	0x000000f0
        /*0750*/ 	.short	0x010a
        /*0752*/ 	.byte	0xff
	.zero		1


	//   ....[101]....
        /*0754*/ 	.word	0x00008990
        /*0758*/ 	.word	0x00000000
        /*075c*/ 	.word	0x00000020
        /*0760*/ 	.short	0x010a
        /*0762*/ 	.byte	0xff
	.zero		1


	//   ....[102]....
        /*0764*/ 	.word	0x000089f0
        /*0768*/ 	.word	0x00000000
        /*076c*/ 	.word	0x00000020
        /*0770*/ 	.short	0x010a
        /*0772*/ 	.byte	0xff
	.zero		1


	//   ....[103]....
        /*0774*/ 	.word	0x00008a40
        /*0778*/ 	.word	0x00000003
        /*077c*/ 	.word	0x00000080
        /*0780*/ 	.short	0x010a
        /*0782*/ 	.byte	0xff
	.zero		1


	//   ....[104]....
        /*0784*/ 	.word	0x00008aa0
        /*0788*/ 	.word	0x00000000
        /*078c*/ 	.word	0x00000000
        /*0790*/ 	.short	0x010a
        /*0792*/ 	.byte	0xff
	.zero		1


	//   ....[105]....
        /*0794*/ 	.word	0x00008b00
        /*0798*/ 	.word	0x00000000
        /*079c*/ 	.word	0x00000000
        /*07a0*/ 	.short	0x010a
        /*07a2*/ 	.byte	0xff
	.zero		1


	//   ....[106]....
        /*07a4*/ 	.word	0x00008b60
        /*07a8*/ 	.word	0x00000000
        /*07ac*/ 	.word	0x00000000
        /*07b0*/ 	.short	0x010a
        /*07b2*/ 	.byte	0xff
	.zero		1


	//   ....[107]....
        /*07b4*/ 	.word	0x00008bb0
        /*07b8*/ 	.word	0x00000000
        /*07bc*/ 	.word	0x000000e0
        /*07c0*/ 	.short	0x010a
        /*07c2*/ 	.byte	0xff
	.zero		1


	//   ....[108]....
        /*07c4*/ 	.word	0x00008c10
        /*07c8*/ 	.word	0x00000000
        /*07cc*/ 	.word	0x00000090
        /*07d0*/ 	.short	0x010a
        /*07d2*/ 	.byte	0xff
	.zero		1


	//   ....[109]....
        /*07d4*/ 	.word	0x00008c60
        /*07d8*/ 	.word	0x00000000
        /*07dc*/ 	.word	0x00000080
        /*07e0*/ 	.short	0x010a
        /*07e2*/ 	.byte	0xff
	.zero		1


	//   ....[110]....
        /*07e4*/ 	.word	0x00008cc0
        /*07e8*/ 	.word	0x00000000
        /*07ec*/ 	.word	0x00000090
        /*07f0*/ 	.short	0x010a
        /*07f2*/ 	.byte	0xff
	.zero		1


	//   ....[111]....
        /*07f4*/ 	.word	0x00008d20
        /*07f8*/ 	.word	0x00000007
        /*07fc*/ 	.word	0x00000008
        /*0800*/ 	.short	0x010a
        /*0802*/ 	.byte	0xff
	.zero		1


	//   ....[112]....
        /*0804*/ 	.word	0x00008e10
        /*0808*/ 	.word	0x00000005
        /*080c*/ 	.word	0x00000008
        /*0810*/ 	.short	0x010a
        /*0812*/ 	.byte	0xff
	.zero		1


	//   ....[113]....
        /*0814*/ 	.word	0x00008e60
        /*0818*/ 	.word	0x00000003
        /*081c*/ 	.word	0x00000080
        /*0820*/ 	.short	0x010a
        /*0822*/ 	.byte	0xff
	.zero		1


	//   ....[114]....
        /*0824*/ 	.word	0x00008ed0
        /*0828*/ 	.word	0x00000003
        /*082c*/ 	.word	0x000000c0
        /*0830*/ 	.short	0x010a
        /*0832*/ 	.byte	0xff
	.zero		1


	//   ....[115]....
        /*0834*/ 	.word	0x00008f30
        /*0838*/ 	.word	0x00000003
        /*083c*/ 	.word	0x00000000
        /*0840*/ 	.short	0x010a
        /*0842*/ 	.byte	0xff
	.zero		1


	//   ....[116]....
        /*0844*/ 	.word	0x00008f90
        /*0848*/ 	.word	0x00000002
        /*084c*/ 	.word	0x00000000
        /*0850*/ 	.short	0x010a
        /*0852*/ 	.byte	0xff
	.zero		1


	//   ....[117]....
        /*0854*/ 	.word	0x00008ff0
        /*0858*/ 	.word	0x00000002
        /*085c*/ 	.word	0x00000000
        /*0860*/ 	.short	0x010a
        /*0862*/ 	.byte	0xff
	.zero		1


	//   ....[118]....
        /*0864*/ 	.word	0x00009050
        /*0868*/ 	.word	0x00000002
        /*086c*/ 	.word	0x00000000
        /*0870*/ 	.short	0x010a
        /*0872*/ 	.byte	0xff
	.zero		1


	//   ....[119]....
        /*0874*/ 	.word	0x000090b0
        /*0878*/ 	.word	0x00000002
        /*087c*/ 	.word	0x00000100
        /*0880*/ 	.short	0x010a
        /*0882*/ 	.byte	0xff
	.zero		1


	//   ....[120]....
        /*0884*/ 	.word	0x00009100
        /*0888*/ 	.word	0x0000000c
        /*088c*/ 	.word	0x00000080
        /*0890*/ 	.short	0x010a
        /*0892*/ 	.byte	0xff
	.zero		1


	//   ....[121]....
        /*0894*/ 	.word	0x00009160
        /*0898*/ 	.word	0x00000000
        /*089c*/ 	.word	0x00000078
        /*08a0*/ 	.short	0x010a
        /*08a2*/ 	.byte	0xff
	.zero		1


	//   ....[122]....
        /*08a4*/ 	.word	0x000091c0
        /*08a8*/ 	.word	0x00000000
        /*08ac*/ 	.word	0x00000058
        /*08b0*/ 	.short	0x010a
        /*08b2*/ 	.byte	0xff
	.zero		1


	//   ....[123]....
        /*08b4*/ 	.word	0x00009220
        /*08b8*/ 	.word	0x00000009
        /*08bc*/ 	.word	0x00000058
        /*08c0*/ 	.short	0x010a
        /*08c2*/ 	.byte	0xff
	.zero		1


	//   ....[124]....
        /*08c4*/ 	.word	0x00009280
        /*08c8*/ 	.word	0x00000000
        /*08cc*/ 	.word	0x00000000
        /*08d0*/ 	.short	0x010a
        /*08d2*/ 	.byte	0xff
	.zero		1


	//   ....[125]....
        /*08d4*/ 	.word	0x000092e0
        /*08d8*/ 	.word	0x00000000
        /*08dc*/ 	.word	0x00000000
        /*08e0*/ 	.short	0x010a
        /*08e2*/ 	.byte	0xff
	.zero		1


	//   ....[126]....
        /*08e4*/ 	.word	0x00009330
        /*08e8*/ 	.word	0x00000003
        /*08ec*/ 	.word	0x00000080
        /*08f0*/ 	.short	0x010a
        /*08f2*/ 	.byte	0xff
	.zero		1


	//   ....[127]....
        /*08f4*/ 	.word	0x00009380
        /*08f8*/ 	.word	0x00000000
        /*08fc*/ 	.word	0x00000040
        /*0900*/ 	.short	0x010a
        /*0902*/ 	.byte	0xff
	.zero		1


	//   ....[128]....
        /*0904*/ 	.word	0x000093d0
        /*0908*/ 	.word	0x0000004b
        /*090c*/ 	.word	0x000000a0
        /*0910*/ 	.short	0x010a
        /*0912*/ 	.byte	0xff
	.zero		1


	//   ....[129]....
        /*0914*/ 	.word	0x00009420
        /*0918*/ 	.word	0x00000002
        /*091c*/ 	.word	0x00000040
        /*0920*/ 	.short	0x010a
        /*0922*/ 	.byte	0xff
	.zero		1


	//----- nvinfo : EIATTR_NUM_MBARRIERS
	.align		4
.L_47:
        /*0924*/ 	.byte	0x03, 0x38
        /*0926*/ 	.short	0x0021


	//----- nvinfo : EIATTR_EXIT_INSTR_OFFSETS
	.align		4
        /*0928*/ 	.byte	0x04, 0x1c
        /*092a*/ 	.short	(.L_49 - .L_48)


	//   ....[0]....
.L_48:
        /*092c*/ 	.word	0x00003040


	//   ....[1]....
        /*0930*/ 	.word	0x00003540


	//   ....[2]....
        /*0934*/ 	.word	0x000035a0


	//   ....[3]....
        /*0938*/ 	.word	0x00004ef0


	//   ....[4]....
        /*093c*/ 	.word	0x00005fb0


	//   ....[5]....
        /*0940*/ 	.word	0x00005ff0


	//   ....[6]....
        /*0944*/ 	.word	0x00008800


	//   ....[7]....
        /*0948*/ 	.word	0x00008880


	//   ....[8]....
        /*094c*/ 	.word	0x000088b0


	//   ....[9]....
        /*0950*/ 	.word	0x00008920


	//----- nvinfo : EIATTR_MAX_THREADS
	.align		4
.L_49:
        /*0954*/ 	.byte	0x04, 0x05
        /*0956*/ 	.short	(.L_51 - .L_50)
.L_50:
        /*0958*/ 	.word	0x00000100
        /*095c*/ 	.word	0x00000001
        /*0960*/ 	.word	0x00000001


	//----- nvinfo : EIATTR_CRS_STACK_SIZE
	.align		4
.L_51:
        /*0964*/ 	.byte	0x04, 0x1e
        /*0966*/ 	.short	(.L_53 - .L_52)
.L_52:
        /*0968*/ 	.word	0x00000000


	//----- nvinfo : EIATTR_CBANK_PARAM_SIZE
	.align		4
.L_53:
        /*096c*/ 	.byte	0x03, 0x19
        /*096e*/ 	.short	0x0800


	//----- nvinfo : EIATTR_PARAM_CBANK
	.align		4
        /*0970*/ 	.byte	0x04, 0x0a
        /*0972*/ 	.short	(.L_55 - .L_54)
	.align		4
.L_54:
        /*0974*/ 	.word	index@(.nv.constant0._ZN7cutlass13device_kernelINS_4gemm6kernel13GemmUniversalIN4cute5tupleIJiiiiEEENS1_10collective13CollectiveMmaINS1_35MainloopSm100TmaUmmaWarpSpecializedILi4ELi2ELi4ENS5_IJNS4_1CILi2EEESB_NSA_ILi1EEEEEEEENS5_IJNSA_ILi128EEENSA_ILi64EEESF_EEENS_10tfloat32_tENS5_IJlSC_lEEESI_SJ_NS4_8TiledMMAINS4_8MMA_AtomIJNS4_23SM100_MMA_TF32_2x1SM_SSISI_SI_fLi128ELi64ELNS4_4UMMA5MajorE0ELSO_0ELNSN_7ScaleInE0ELSP_0EEEEEENS4_6LayoutINS5_IJSC_SC_SC_EEENS5_IJNSA_ILi0EEESU_SU_EEEEENS5_IJNS4_10UnderscoreESX_SX_EEEEENS4_28SM100_TMA_2SM_LOAD_MULTICASTENS4_14ComposedLayoutINS4_7SwizzleILi3ELi4ELi3EEENS4_18smem_ptr_flag_bitsILi32EEENSS_INS5_IJNSA_ILi8EEENSA_ILi32EEEEEENS5_IJS17_SC_EEEEEEEvNS4_8identityENS4_18SM100_TMA_2SM_LOADES1B_vS1C_EENS_8epilogue10collective18CollectiveEpilogueINS1F_23Sm100TmaWarpSpecializedILi3ELi2ELi16ELb1ELb0EEEJNS5_IJSG_SG_SF_EEENS5_IJNSS_ISG_SC_EENSS_INS5_IJNSA_ILi16EEESB_EEENS5_IJSC_S17_EEEEEEEESI_SJ_SI_SJ_NS1F_6fusion15FusionCallbacksIS1J_NS1R_17LinearCombinationISI_fSI_fLNS_15FloatRoundStyleE2EEES1K_S1Q_JEEENS4_5SM1004TMEM4LOAD26SM100_TMEM_LOAD_32dp32b16xENS4_13SM90_TMA_LOADENS11_INS12_ILi2ELi4ELi3EEES15_NSS_INS5_IJS16_S1M_EEENS5_IJS1M_SC_EEEEEEENS4_39AutoVectorizingCopyWithAssumedAlignmentILi128EEENS4_14SM90_TMA_STOREES26_S28_S28_EEEvvEEEEvNT_6ParamsE)
        /*0978*/ 	.short	0x0380
        /*097a*/ 	.short	0x0800


	//----- nvinfo : EIATTR_SW_WAR
	.align		4
.L_55:
        /*097c*/ 	.byte	0x04, 0x36
        /*097e*/ 	.short	(.L_57 - .L_56)
.L_56:
        /*0980*/ 	.word	0x00000008
.L_57:


//--------------------- .nv.callgraph             --------------------------
	.section	.nv.callgraph,"",@"SHT_CUDA_CALLGRAPH"
	.align	4
	.sectionentsize	8
	.align		4
        /*0000*/ 	.word	0x00000000
	.align		4
        /*0004*/ 	.word	0xffffffff
	.align		4
        /*0008*/ 	.word	index@(_ZN7cutlass13device_kernelINS_4gemm6kernel13GemmUniversalIN4cute5tupleIJiiiiEEENS1_10collective13CollectiveMmaINS1_35MainloopSm100TmaUmmaWarpSpecializedILi4ELi2ELi4ENS5_IJNS4_1CILi2EEESB_NSA_ILi1EEEEEEEENS5_IJNSA_ILi128EEENSA_ILi64EEESF_EEENS_10tfloat32_tENS5_IJlSC_lEEESI_SJ_NS4_8TiledMMAINS4_8MMA_AtomIJNS4_23SM100_MMA_TF32_2x1SM_SSISI_SI_fLi128ELi64ELNS4_4UMMA5MajorE0ELSO_0ELNSN_7ScaleInE0ELSP_0EEEEEENS4_6LayoutINS5_IJSC_SC_SC_EEENS5_IJNSA_ILi0EEESU_SU_EEEEENS5_IJNS4_10UnderscoreESX_SX_EEEEENS4_28SM100_TMA_2SM_LOAD_MULTICASTENS4_14ComposedLayoutINS4_7SwizzleILi3ELi4ELi3EEENS4_18smem_ptr_flag_bitsILi32EEENSS_INS5_IJNSA_ILi8EEENSA_ILi32EEEEEENS5_IJS17_SC_EEEEEEEvNS4_8identityENS4_18SM100_TMA_2SM_LOADES1B_vS1C_EENS_8epilogue10collective18CollectiveEpilogueINS1F_23Sm100TmaWarpSpecializedILi3ELi2ELi16ELb1ELb0EEEJNS5_IJSG_SG_SF_EEENS5_IJNSS_ISG_SC_EENSS_INS5_IJNSA_ILi16EEESB_EEENS5_IJSC_S17_EEEEEEEESI_SJ_SI_SJ_NS1F_6fusion15FusionCallbacksIS1J_NS1R_17LinearCombinationISI_fSI_fLNS_15FloatRoundStyleE2EEES1K_S1Q_JEEENS4_5SM1004TMEM4LOAD26SM100_TMEM_LOAD_32dp32b16xENS4_13SM90_TMA_LOADENS11_INS12_ILi2ELi4ELi3EEES15_NSS_INS5_IJS16_S1M_EEENS5_IJS1M_SC_EEEEEEENS4_39AutoVectorizingCopyWithAssumedAlignmentILi128EEENS4_14SM90_TMA_STOREES26_S28_S28_EEEvvEEEEvNT_6ParamsE)
	.align		4
        /*000c*/ 	.word	index@(__assertfail)
	.align		4
        /*0010*/ 	.word	0x00000000
	.align		4
        /*0014*/ 	.word	0xfffffffe
	.align		4
        /*0018*/ 	.word	0x00000000
	.align		4
        /*001c*/ 	.word	0xfffffffd
	.align		4
        /*0020*/ 	.word	0x00000000
	.align		4
        /*0024*/ 	.word	0xfffffffc


//--------------------- .nv.constant4             --------------------------
	.section	.nv.constant4,"a",@progbits
	.align	8
	.align		8
.nv.constant4:
        /*0000*/ 	.dword	__assertfail
	.align		8
        /*0008*/ 	.dword	__unnamed_1
	.align		8
        /*0010*/ 	.dword	__unnamed_2
	.align		8
        /*0018*/ 	.dword	_ZN40_INTERNAL_1a7b3146_4_k_cu_33ce02fc_104614cuda3std3__45__cpo5beginE
	.align		8
        /*0020*/ 	.dword	_ZN40_INTERNAL_1a7b3146_4_k_cu_33ce02fc_104614cuda3std3__45__cpo3endE
	.align		8
        /*0028*/ 	.dword	_ZN40_INTERNAL_1a7b3146_4_k_cu_33ce02fc_104614cuda3std3__45__cpo6cbeginE
	.align		8
        /*0030*/ 	.dword	_ZN40_INTERNAL_1a7b3146_4_k_cu_33ce02fc_104614cuda3std3__45__cpo4cendE
	.align		8
        /*0038*/ 	.dword	_ZN40_INTERNAL_1a7b3146_4_k_cu_33ce02fc_104614cuda3std3__442_GLOBAL__N__1a7b3146_4_k_cu_33ce02fc_104616ignoreE
	.align		8
        /*0040*/ 	.dword	_ZN40_INTERNAL_1a7b3146_4_k_cu_33ce02fc_104614cuda3std3__419piecewise_constructE
	.align		8
        /*0048*/ 	.dword	_ZN40_INTERNAL_1a7b3146_4_k_cu_33ce02fc_104614cuda3std3__48in_placeE
	.align		8
        /*0050*/ 	.dword	_ZN40_INTERNAL_1a7b3146_4_k_cu_33ce02fc_104614cuda3std6ranges3__45__cpo4swapE
	.align		8
        /*0058*/ 	.dword	_ZN40_INTERNAL_1a7b3146_4_k_cu_33ce02fc_104614cuda3std6ranges3__45__cpo9iter_moveE
	.align		8
        /*0060*/ 	.dword	_ZN40_INTERNAL_1a7b3146_4_k_cu_33ce02fc_104614cute7productE
	.align		8
        /*0068*/ 	.dword	_ZN40_INTERNAL_1a7b3146_4_k_cu_33ce02fc_104614cute1_E
	.align		8
        /*0070*/ 	.dword	$str$25
	.align		8
        /*0078*/ 	.dword	$str$26
	.align		8
        /*0080*/ 	.dword	$str$27
	.align		8
        /*0088*/ 	.dword	$str$28


//--------------------- .text._ZN7cutlass13device_kernelINS_4gemm6kernel13GemmUniversalIN4cute5tupleIJiiiiEEENS1_10collective13CollectiveMmaINS1_35MainloopSm100TmaUmmaWarpSpecializedILi4ELi2ELi4ENS5_IJNS4_1CILi2EEESB_NSA_ILi1EEEEEEEENS5_IJNSA_ILi128EEENSA_ILi64EEESF_EEENS_10tfloat32_tENS5_IJlSC_lEEESI_SJ_NS4_8TiledMMAINS4_8MMA_AtomIJNS4_23SM100_MMA_TF32_2x1SM_SSISI_SI_fLi128ELi64ELNS4_4UMMA5MajorE0ELSO_0ELNSN_7ScaleInE0ELSP_0EEEEEENS4_6LayoutINS5_IJSC_SC_SC_EEENS5_IJNSA_ILi0EEESU_SU_EEEEENS5_IJNS4_10UnderscoreESX_SX_EEEEENS4_28SM100_TMA_2SM_LOAD_MULTICASTENS4_14ComposedLayoutINS4_7SwizzleILi3ELi4ELi3EEENS4_18smem_ptr_flag_bitsILi32EEENSS_INS5_IJNSA_ILi8EEENSA_ILi32EEEEEENS5_IJS17_SC_EEEEEEEvNS4_8identityENS4_18SM100_TMA_2SM_LOADES1B_vS1C_EENS_8epilogue10collective18CollectiveEpilogueINS1F_23Sm100TmaWarpSpecializedILi3ELi2ELi16ELb1ELb0EEEJNS5_IJSG_SG_SF_EEENS5_IJNSS_ISG_SC_EENSS_INS5_IJNSA_ILi16EEESB_EEENS5_IJSC_S17_EEEEEEEESI_SJ_SI_SJ_NS1F_6fusion15FusionCallbacksIS1J_NS1R_17LinearCombinationISI_fSI_fLNS_15FloatRoundStyleE2EEES1K_S1Q_JEEENS4_5SM1004TMEM4LOAD26SM100_TMEM_LOAD_32dp32b16xENS4_13SM90_TMA_LOADENS11_INS12_ILi2ELi4ELi3EEES15_NSS_INS5_IJS16_S1M_EEENS5_IJS1M_SC_EEEEEEENS4_39AutoVectorizingCopyWithAssumedAlignmentILi128EEENS4_14SM90_TMA_STOREES26_S28_S28_EEEvvEEEEvNT_6ParamsE --------------------------
	.section	.text._ZN7cutlass13device_kernelINS_4gemm6kernel13GemmUniversalIN4cute5tupleIJiiiiEEENS1_10collective13CollectiveMmaINS1_35MainloopSm100TmaUmmaWarpSpecializedILi4ELi2ELi4ENS5_IJNS4_1CILi2EEESB_NSA_ILi1EEEEEEEENS5_IJNSA_ILi128EEENSA_ILi64EEESF_EEENS_10tfloat32_tENS5_IJlSC_lEEESI_SJ_NS4_8TiledMMAINS4_8MMA_AtomIJNS4_23SM100_MMA_TF32_2x1SM_SSISI_SI_fLi128ELi64ELNS4_4UMMA5MajorE0ELSO_0ELNSN_7ScaleInE0ELSP_0EEEEEENS4_6LayoutINS5_IJSC_SC_SC_EEENS5_IJNSA_ILi0EEESU_SU_EEEEENS5_IJNS4_10UnderscoreESX_SX_EEEEENS4_28SM100_TMA_2SM_LOAD_MULTICASTENS4_14ComposedLayoutINS4_7SwizzleILi3ELi4ELi3EEENS4_18smem_ptr_flag_bitsILi32EEENSS_INS5_IJNSA_ILi8EEENSA_ILi32EEEEEENS5_IJS17_SC_EEEEEEEvNS4_8identityENS4_18SM100_TMA_2SM_LOADES1B_vS1C_EENS_8epilogue10collective18CollectiveEpilogueINS1F_23Sm100TmaWarpSpecializedILi3ELi2ELi16ELb1ELb0EEEJNS5_IJSG_SG_SF_EEENS5_IJNSS_ISG_SC_EENSS_INS5_IJNSA_ILi16EEESB_EEENS5_IJSC_S17_EEEEEEEESI_SJ_SI_SJ_NS1F_6fusion15FusionCallbacksIS1J_NS1R_17LinearCombinationISI_fSI_fLNS_15FloatRoundStyleE2EEES1K_S1Q_JEEENS4_5SM1004TMEM4LOAD26SM100_TMEM_LOAD_32dp32b16xENS4_13SM90_TMA_LOADENS11_INS12_ILi2ELi4ELi3EEES15_NSS_INS5_IJS16_S1M_EEENS5_IJS1M_SC_EEEEEEENS4_39AutoVectorizingCopyWithAssumedAlignmentILi128EEENS4_14SM90_TMA_STOREES26_S28_S28_EEEvvEEEEvNT_6ParamsE,"ax",@progbits
	.align	128
.text._ZN7cutlass13device_kernelINS_4gemm6kernel13GemmUniversalIN4cute5tupleIJiiiiEEENS1_10collective13CollectiveMmaINS1_35MainloopSm100TmaUmmaWarpSpecializedILi4ELi2ELi4ENS5_IJNS4_1CILi2EEESB_NSA_ILi1EEEEEEEENS5_IJNSA_ILi128EEENSA_ILi64EEESF_EEENS_10tfloat32_tENS5_IJlSC_lEEESI_SJ_NS4_8TiledMMAINS4_8MMA_AtomIJNS4_23SM100_MMA_TF32_2x1SM_SSISI_SI_fLi128ELi64ELNS4_4UMMA5MajorE0ELSO_0ELNSN_7ScaleInE0ELSP_0EEEEEENS4_6LayoutINS5_IJSC_SC_SC_EEENS5_IJNSA_ILi0EEESU_SU_EEEEENS5_IJNS4_10UnderscoreESX_SX_EEEEENS4_28SM100_TMA_2SM_LOAD_MULTICASTENS4_14ComposedLayoutINS4_7SwizzleILi3ELi4ELi3EEENS4_18smem_ptr_flag_bitsILi32EEENSS_INS5_IJNSA_ILi8EEENSA_ILi32EEEEEENS5_IJS17_SC_EEEEEEEvNS4_8identityENS4_18SM100_TMA_2SM_LOADES1B_vS1C_EENS_8epilogue10collective18CollectiveEpilogueINS1F_23Sm100TmaWarpSpecializedILi3ELi2ELi16ELb1ELb0EEEJNS5_IJSG_SG_SF_EEENS5_IJNSS_ISG_SC_EENSS_INS5_IJNSA_ILi16EEESB_EEENS5_IJSC_S17_EEEEEEEESI_SJ_SI_SJ_NS1F_6fusion15FusionCallbacksIS1J_NS1R_17LinearCombinationISI_fSI_fLNS_15FloatRoundStyleE2EEES1K_S1Q_JEEENS4_5SM1004TMEM4LOAD26SM100_TMEM_LOAD_32dp32b16xENS4_13SM90_TMA_LOADENS11_INS12_ILi2ELi4ELi3EEES15_NSS_INS5_IJS16_S1M_EEENS5_IJS1M_SC_EEEEEEENS4_39AutoVectorizingCopyWithAssumedAlignmentILi128EEENS4_14SM90_TMA_STOREES26_S28_S28_EEEvvEEEEvNT_6ParamsE:
        .type           _ZN7cutlass13device_kernelINS_4gemm6kernel13GemmUniversalIN4cute5tupleIJiiiiEEENS1_10collective13CollectiveMmaINS1_35MainloopSm100TmaUmmaWarpSpecializedILi4ELi2ELi4ENS5_IJNS4_1CILi2EEESB_NSA_ILi1EEEEEEEENS5_IJNSA_ILi128EEENSA_ILi64EEESF_EEENS_10tfloat32_tENS5_IJlSC_lEEESI_SJ_NS4_8TiledMMAINS4_8MMA_AtomIJNS4_23SM100_MMA_TF32_2x1SM_SSISI_SI_fLi128ELi64ELNS4_4UMMA5MajorE0ELSO_0ELNSN_7ScaleInE0ELSP_0EEEEEENS4_6LayoutINS5_IJSC_SC_SC_EEENS5_IJNSA_ILi0EEESU_SU_EEEEENS5_IJNS4_10UnderscoreESX_SX_EEEEENS4_28SM100_TMA_2SM_LOAD_MULTICASTENS4_14ComposedLayoutINS4_7SwizzleILi3ELi4ELi3EEENS4_18smem_ptr_flag_bitsILi32EEENSS_INS5_IJNSA_ILi8EEENSA_ILi32EEEEEENS5_IJS17_SC_EEEEEEEvNS4_8identityENS4_18SM100_TMA_2SM_LOADES1B_vS1C_EENS_8epilogue10collective18CollectiveEpilogueINS1F_23Sm100TmaWarpSpecializedILi3ELi2ELi16ELb1ELb0EEEJNS5_IJSG_SG_SF_EEENS5_IJNSS_ISG_SC_EENSS_INS5_IJNSA_ILi16EEESB_EEENS5_IJSC_S17_EEEEEEEESI_SJ_SI_SJ_NS1F_6fusion15FusionCallbacksIS1J_NS1R_17LinearCombinationISI_fSI_fLNS_15FloatRoundStyleE2EEES1K_S1Q_JEEENS4_5SM1004TMEM4LOAD26SM100_TMEM_LOAD_32dp32b16xENS4_13SM90_TMA_LOADENS11_INS12_ILi2ELi4ELi3EEES15_NSS_INS5_IJS16_S1M_EEENS5_IJS1M_SC_EEEEEEENS4_39AutoVectorizingCopyWithAssumedAlignmentILi128EEENS4_14SM90_TMA_STOREES26_S28_S28_EEEvvEEEEvNT_6ParamsE,@function
        .size           _ZN7cutlass13device_kernelINS_4gemm6kernel13GemmUniversalIN4cute5tupleIJiiiiEEENS1_10collective13CollectiveMmaINS1_35MainloopSm100TmaUmmaWarpSpecializedILi4ELi2ELi4ENS5_IJNS4_1CILi2EEESB_NSA_ILi1EEEEEEEENS5_IJNSA_ILi128EEENSA_ILi64EEESF_EEENS_10tfloat32_tENS5_IJlSC_lEEESI_SJ_NS4_8TiledMMAINS4_8MMA_AtomIJNS4_23SM100_MMA_TF32_2x1SM_SSISI_SI_fLi128ELi64ELNS4_4UMMA5MajorE0ELSO_0ELNSN_7ScaleInE0ELSP_0EEEEEENS4_6LayoutINS5_IJSC_SC_SC_EEENS5_IJNSA_ILi0EEESU_SU_EEEEENS5_IJNS4_10UnderscoreESX_SX_EEEEENS4_28SM100_TMA_2SM_LOAD_MULTICASTENS4_14ComposedLayoutINS4_7SwizzleILi3ELi4ELi3EEENS4_18smem_ptr_flag_bitsILi32EEENSS_INS5_IJNSA_ILi8EEENSA_ILi32EEEEEENS5_IJS17_SC_EEEEEEEvNS4_8identityENS4_18SM100_TMA_2SM_LOADES1B_vS1C_EENS_8epilogue10collective18CollectiveEpilogueINS1F_23Sm100TmaWarpSpecializedILi3ELi2ELi16ELb1ELb0EEEJNS5_IJSG_SG_SF_EEENS5_IJNSS_ISG_SC_EENSS_INS5_IJNSA_ILi16EEESB_EEENS5_IJSC_S17_EEEEEEEESI_SJ_SI_SJ_NS1F_6fusion15FusionCallbacksIS1J_NS1R_17LinearCombinationISI_fSI_fLNS_15FloatRoundStyleE2EEES1K_S1Q_JEEENS4_5SM1004TMEM4LOAD26SM100_TMEM_LOAD_32dp32b16xENS4_13SM90_TMA_LOADENS11_INS12_ILi2ELi4ELi3EEES15_NSS_INS5_IJS16_S1M_EEENS5_IJS1M_SC_EEEEEEENS4_39AutoVectorizingCopyWithAssumedAlignmentILi128EEENS4_14SM90_TMA_STOREES26_S28_S28_EEEvvEEEEvNT_6ParamsE,(.L_x_179 - _ZN7cutlass13device_kernelINS_4gemm6kernel13GemmUniversalIN4cute5tupleIJiiiiEEENS1_10collective13CollectiveMmaINS1_35MainloopSm100TmaUmmaWarpSpecializedILi4ELi2ELi4ENS5_IJNS4_1CILi2EEESB_NSA_ILi1EEEEEEEENS5_IJNSA_ILi128EEENSA_ILi64EEESF_EEENS_10tfloat32_tENS5_IJlSC_lEEESI_SJ_NS4_8TiledMMAINS4_8MMA_AtomIJNS4_23SM100_MMA_TF32_2x1SM_SSISI_SI_fLi128ELi64ELNS4_4UMMA5MajorE0ELSO_0ELNSN_7ScaleInE0ELSP_0EEEEEENS4_6LayoutINS5_IJSC_SC_SC_EEENS5_IJNSA_ILi0EEESU_SU_EEEEENS5_IJNS4_10UnderscoreESX_SX_EEEEENS4_28SM100_TMA_2SM_LOAD_MULTICASTENS4_14ComposedLayoutINS4_7SwizzleILi3ELi4ELi3EEENS4_18smem_ptr_flag_bitsILi32EEENSS_INS5_IJNSA_ILi8EEENSA_ILi32EEEEEENS5_IJS17_SC_EEEEEEEvNS4_8identityENS4_18SM100_TMA_2SM_LOADES1B_vS1C_EENS_8epilogue10collective18CollectiveEpilogueINS1F_23Sm100TmaWarpSpecializedILi3ELi2ELi16ELb1ELb0EEEJNS5_IJSG_SG_SF_EEENS5_IJNSS_ISG_SC_EENSS_INS5_IJNSA_ILi16EEESB_EEENS5_IJSC_S17_EEEEEEEESI_SJ_SI_SJ_NS1F_6fusion15FusionCallbacksIS1J_NS1R_17LinearCombinationISI_fSI_fLNS_15FloatRoundStyleE2EEES1K_S1Q_JEEENS4_5SM1004TMEM4LOAD26SM100_TMEM_LOAD_32dp32b16xENS4_13SM90_TMA_LOADENS11_INS12_ILi2ELi4ELi3EEES15_NSS_INS5_IJS16_S1M_EEENS5_IJS1M_SC_EEEEEEENS4_39AutoVectorizingCopyWithAssumedAlignmentILi128EEENS4_14SM90_TMA_STOREES26_S28_S28_EEEvvEEEEvNT_6ParamsE)
        .other          _ZN7cutlass13device_kernelINS_4gemm6kernel13GemmUniversalIN4cute5tupleIJiiiiEEENS1_10collective13CollectiveMmaINS1_35MainloopSm100TmaUmmaWarpSpecializedILi4ELi2ELi4ENS5_IJNS4_1CILi2EEESB_NSA_ILi1EEEEEEEENS5_IJNSA_ILi128EEENSA_ILi64EEESF_EEENS_10tfloat32_tENS5_IJlSC_lEEESI_SJ_NS4_8TiledMMAINS4_8MMA_AtomIJNS4_23SM100_MMA_TF32_2x1SM_SSISI_SI_fLi128ELi64ELNS4_4UMMA5MajorE0ELSO_0ELNSN_7ScaleInE0ELSP_0EEEEEENS4_6LayoutINS5_IJSC_SC_SC_EEENS5_IJNSA_ILi0EEESU_SU_EEEEENS5_IJNS4_10UnderscoreESX_SX_EEEEENS4_28SM100_TMA_2SM_LOAD_MULTICASTENS4_14ComposedLayoutINS4_7SwizzleILi3ELi4ELi3EEENS4_18smem_ptr_flag_bitsILi32EEENSS_INS5_IJNSA_ILi8EEENSA_ILi32EEEEEENS5_IJS17_SC_EEEEEEEvNS4_8identityENS4_18SM100_TMA_2SM_LOADES1B_vS1C_EENS_8epilogue10collective18CollectiveEpilogueINS1F_23Sm100TmaWarpSpecializedILi3ELi2ELi16ELb1ELb0EEEJNS5_IJSG_SG_SF_EEENS5_IJNSS_ISG_SC_EENSS_INS5_IJNSA_ILi16EEESB_EEENS5_IJSC_S17_EEEEEEEESI_SJ_SI_SJ_NS1F_6fusion15FusionCallbacksIS1J_NS1R_17LinearCombinationISI_fSI_fLNS_15FloatRoundStyleE2EEES1K_S1Q_JEEENS4_5SM1004TMEM4LOAD26SM100_TMEM_LOAD_32dp32b16xENS4_13SM90_TMA_LOADENS11_INS12_ILi2ELi4ELi3EEES15_NSS_INS5_IJS16_S1M_EEENS5_IJS1M_SC_EEEEEEENS4_39AutoVectorizingCopyWithAssumedAlignmentILi128EEENS4_14SM90_TMA_STOREES26_S28_S28_EEEvvEEEEvNT_6ParamsE,@"STO_CUDA_ENTRY STV_DEFAULT"
_ZN7cutlass13device_kernelINS_4gemm6kernel13GemmUniversalIN4cute5tupleIJiiiiEEENS1_10collective13CollectiveMmaINS1_35MainloopSm100TmaUmmaWarpSpecializedILi4ELi2ELi4ENS5_IJNS4_1CILi2EEESB_NSA_ILi1EEEEEEEENS5_IJNSA_ILi128EEENSA_ILi64EEESF_EEENS_10tfloat32_tENS5_IJlSC_lEEESI_SJ_NS4_8TiledMMAINS4_8MMA_AtomIJNS4_23SM100_MMA_TF32_2x1SM_SSISI_SI_fLi128ELi64ELNS4_4UMMA5MajorE0ELSO_0ELNSN_7ScaleInE0ELSP_0EEEEEENS4_6LayoutINS5_IJSC_SC_SC_EEENS5_IJNSA_ILi0EEESU_SU_EEEEENS5_IJNS4_10UnderscoreESX_SX_EEEEENS4_28SM100_TMA_2SM_LOAD_MULTICASTENS4_14ComposedLayoutINS4_7SwizzleILi3ELi4ELi3EEENS4_18smem_ptr_flag_bitsILi32EEENSS_INS5_IJNSA_ILi8EEENSA_ILi32EEEEEENS5_IJS17_SC_EEEEEEEvNS4_8identityENS4_18SM100_TMA_2SM_LOADES1B_vS1C_EENS_8epilogue10collective18CollectiveEpilogueINS1F_23Sm100TmaWarpSpecializedILi3ELi2ELi16ELb1ELb0EEEJNS5_IJSG_SG_SF_EEENS5_IJNSS_ISG_SC_EENSS_INS5_IJNSA_ILi16EEESB_EEENS5_IJSC_S17_EEEEEEEESI_SJ_SI_SJ_NS1F_6fusion15FusionCallbacksIS1J_NS1R_17LinearCombinationISI_fSI_fLNS_15FloatRoundStyleE2EEES1K_S1Q_JEEENS4_5SM1004TMEM4LOAD26SM100_TMEM_LOAD_32dp32b16xENS4_13SM90_TMA_LOADENS11_INS12_ILi2ELi4ELi3EEES15_NSS_INS5_IJS16_S1M_EEENS5_IJS1M_SC_EEEEEEENS4_39AutoVectorizingCopyWithAssumedAlignmentILi128EEENS4_14SM90_TMA_STOREES26_S28_S28_EEEvvEEEEvNT_6ParamsE:
[----:B------:R-:W1:Y:S01]  /*0000*/  LDC R1, c[0x0][0x37c] ;  /* 0x0000df00ff017b82 */ /* 0x000e620000000800 */
[----:B------:R-:W2:Y:S01]  /*0010*/  S2R R63, SR_TID.X ;  /* 0x00000000003f7919 */ /* 0x000ea20000002100 */
[----:B------:R-:W3:Y:S06]  /*0020*/  LDCU.64 UR8, c[0x0][0x890] ;  /* 0x00011200ff0877ac */ /* 0x000eec0008000a00 */
[----:B------:R-:W4:Y:S01]  /*0030*/  S2UR UR61, SR_CgaCtaId ;  /* 0x00000000003d79c3 */ /* 0x000f220000008800 */
[----:B------:R-:W-:Y:S02]  /*0040*/  PRMT R56, RZ, 0x7610, R56 ;  /* 0x00007610ff387816 */ /* 0x000fe40000000038 */
[----:B------:R-:W-:Y:S01]  /*0050*/  ELECT P1, URZ, PT ;  /* 0x0000000000ff782f */ /* 0x000fe20003820000 */
[----:B---3--:R-:W-:-:S04]  /*0060*/  UISETP.NE.U32.AND UP0, UPT, UR8, URZ, UPT ;  /* 0x000000ff0800728c */ /* 0x008fc8000bf05070 */
[----:B------:R-:W-:Y:S02]  /*0070*/  UISETP.NE.AND.EX UP0, UPT, UR9, URZ, UPT, UP0 ;  /* 0x000000ff0900728c */ /* 0x000fe4000bf05300 */
[----:B----4-:R-:W-:Y:S02]  /*0080*/  ULOP3.LUT UR5, UR61, 0x1, URZ, 0xc0, !UPT ;  /* 0x000000013d057892 */ /* 0x010fe4000f8ec0ff */
[----:B------:R-:W-:Y:S01]  /*0090*/  ULOP3.LUT UR4, UR61, 0x1, URZ, 0x3c, !UPT ;  /* 0x000000013d047892 */ /* 0x000fe2000f8e3cff */
[----:B--2---:R-:W-:-:S03]  /*00a0*/  SHF.R.U32.HI R57, RZ, 0x5, R63 ;  /* 0x00000005ff397819 */ /* 0x004fc6000001163f */
[----:B------:R-:W-:Y:S02]  /*00b0*/  IMAD.U32 R2, RZ, RZ, UR5 ;  /* 0x00000005ff027e24 */ /* 0x000fe4000f8e00ff */
[----:B------:R-:W2:Y:S02]  /*00c0*/  SHFL.IDX PT, R0, R57, RZ, 0x1f ;  /* 0x00001fff39007589 */ /* 0x000ea400000e0000 */
[----:B--2---:R-:W-:Y:S01]  /*00d0*/  R2UR UR18, R0 ;  /* 0x00000000001272ca */ /* 0x004fe200000e0000 */
[----:B------:R-:W-:Y:S01]  /*00e0*/  IMAD.U32 R0, RZ, RZ, UR4 ;  /* 0x00000004ff007e24 */ /* 0x000fe2000f8e00ff */
[----:B-1----:R-:W-:-:S13]  /*00f0*/  BRA.U UP0, `(.L_x_0) ;  /* 0x0000000100307547 */ /* 0x002fda000b800000 */
[----:B------:R-:W1:Y:S02]  /*0100*/  LDCU.64 UR4, c[0x0][0x888] ;  /* 0x00011100ff0477ac */ /* 0x000e640008000a00 */
[----:B-1----:R-:W-:-:S04]  /*0110*/  UISETP.NE.U32.AND UP0, UPT, UR4, URZ, UPT ;  /* 0x000000ff0400728c */ /* 0x002fc8000bf05070 */
[----:B------:R-:W-:-:S09]  /*0120*/  UISETP.NE.AND.EX UP0, UPT, UR5, URZ, UPT, UP0 ;  /* 0x000000ff0500728c */ /* 0x000fd2000bf05300 */
[----:B------:R-:W-:Y:S05]  /*0130*/  BRA.U !UP0, `(.L_x_1) ;  /* 0x0000000108147547 */ /* 0x000fea000b800000 */
[----:B------:R-:W1:Y:S01]  /*0140*/  LDC.64 R4, c[0x0][0x888] ;  /* 0x00022200ff047b82 */ /* 0x000e620000000a00 */
[----:B------:R-:W1:Y:S02]  /*0150*/  LDCU.64 UR4, c[0x0][0x358] ;  /* 0x00006b00ff0477ac */ /* 0x000e640008000a00 */
[----:B-1----:R1:W5:Y:S01]  /*0160*/  LDG.E R27, desc[UR4][R4.64] ;  /* 0x00000004041b7981 */ /* 0x002362000c1e1900 */
[----:B------:R-:W-:Y:S01]  /*0170*/  HFMA2 R56, -RZ, RZ, 0, 5.9604644775390625e-08 ;  /* 0x00000001ff387431 */ /* 0x000fe200000001ff */
[----:B------:R-:W-:Y:S05]  /*0180*/  BRA `(.L_x_0) ;  /* 0x00000000000c7947 */ /* 0x000fea0003800000 */
.L_x_1:
[----:B------:R-:W1:Y:S01]  /*0190*/  LDCU UR4, c[0x0][0x880] ;  /* 0x00011000ff0477ac */ /* 0x000e620008000800 */
[----:B------:R-:W-:Y:S01]  /*01a0*/  HFMA2 R56, -RZ, RZ, 0, 5.9604644775390625e-08 ;  /* 0x00000001ff387431 */ /* 0x000fe200000001ff */
[----:B-1----:R-:W-:-:S07]  /*01b0*/  MOV R27, UR4 ;  /* 0x00000004001b7c02 */ /* 0x002fce0008000f00 */
.L_x_0:
[----:B------:R-:W2:Y:S02]  /*01c0*/  LDCU.64 UR4, c[0x0][0x8b0] ;  /* 0x00011600ff0477ac */ /* 0x000ea40008000a00 */
[----:B--2---:R-:W-:-:S04]  /*01d0*/  UISETP.NE.U32.AND UP0, UPT, UR4, URZ, UPT ;  /* 0x000000ff0400728c */ /* 0x004fc8000bf05070 */
[----:B------:R-:W-:-:S09]  /*01e0*/  UISETP.NE.AND.EX UP0, UPT, UR5, URZ, UPT, UP0 ;  /* 0x000000ff0500728c */ /* 0x000fd2000bf05300 */
[----:B------:R-:W-:Y:S05]  /*01f0*/  BRA.U UP0, `(.L_x_2) ;  /* 0x0000000100287547 */ /* 0x000fea000b800000 */
[----:B------:R-:W2:Y:S02]  /*0200*/  LDCU.64 UR4, c[0x0][0x8a8] ;  /* 0x00011500ff0477ac */ /* 0x000ea40008000a00 */
[----:B--2---:R-:W-:-:S04]  /*0210*/  UISETP.NE.U32.AND UP0, UPT, UR4, URZ, UPT ;  /* 0x000000ff0400728c */ /* 0x004fc8000bf05070 */
[----:B------:R-:W-:-:S09]  /*0220*/  UISETP.NE.AND.EX UP0, UPT, UR5, URZ, UPT, UP0 ;  /* 0x000000ff0500728c */ /* 0x000fd2000bf05300 */
[----:B------:R-:W-:Y:S05]  /*0230*/  BRA.U !UP0, `(.L_x_3) ;  /* 0x0000000108107547 */ /* 0x000fea000b800000 */
[----:B------:R-:W2:Y:S01]  /*0240*/  LDC.64 R24, c[0x0][0x8a8] ;  /* 0x00022a00ff187b82 */ /* 0x000ea20000000a00 */
[----:B------:R-:W2:Y:S02]  /*0250*/  LDCU.64 UR4, c[0x0][0x358] ;  /* 0x00006b00ff0477ac */ /* 0x000ea40008000a00 */
[----:B--2---:R2:W5:Y:S01]  /*0260*/  LDG.E R24, desc[UR4][R24.64] ;  /* 0x0000000418187981 */ /* 0x004562000c1e1900 */
[----:B------:R-:W-:Y:S05]  /*0270*/  BRA `(.L_x_2) ;  /* 0x0000000000087947 */ /* 0x000fea0003800000 */
.L_x_3:
[----:B------:R-:W2:Y:S02]  /*0280*/  LDCU UR4, c[0x0][0x8a0] ;  /* 0x00011400ff0477ac */ /* 0x000ea40008000800 */
[----:B--2---:R-:W-:Y:S02]  /*0290*/  MOV R24, UR4 ;  /* 0x0000000400187c02 */ /* 0x004fe40008000f00 */
.L_x_2:
[----:B------:R-:W-:Y:S01]  /*02a0*/  IMAD.U32 R3, RZ, RZ, UR18 ;  /* 0x00000012ff037e24 */ /* 0x000fe2000f8e00ff */
[----:B------:R-:W-:Y:S04]  /*02b0*/  BSSY.RECONVERGENT B0, `(.L_x_4) ;  /* 0x000000c000007945 */ /* 0x000fe80003800200 */
[C---:B------:R-:W-:Y:S02]  /*02c0*/  ISETP.NE.OR P2, PT, R3.reuse, 0x1, !P1 ;  /* 0x000000010300780c */ /* 0x040fe40004f45670 */
[----:B------:R-:W-:-:S11]  /*02d0*/  ISETP.NE.OR P0, PT, R3, 0x3, !P1 ;  /* 0x000000030300780c */ /* 0x000fd60004f05670 */
[----:B------:R-:W-:Y:S05]  /*02e0*/  @P2 BRA `(.L_x_5) ;  /* 0x0000000000202947 */ /* 0x000fea0003800000 */
[----:B------:R-:W3:Y:S02]  /*02f0*/  LDCU.64 UR4, c[0x0][0x348] ;  /* 0x00006900ff0477ac */ /* 0x000ee40008000a00 */
[----:B---3--:R-:W-:Y:S02]  /*0300*/  UIADD3 UR6, UP1, UPT, UR4, 0x80, URZ ;  /* 0x0000008004067890 */ /* 0x008fe4000ff3e0ff */
[----:B------:R-:W-:Y:S02]  /*0310*/  UIADD3 UR4, UP0, UPT, UR4, 0x180, URZ ;  /* 0x0000018004047890 */ /* 0x000fe4000ff1e0ff */
[----:B------:R-:W-:Y:S02]  /*0320*/  UIADD3.X UR7, UPT, UPT, URZ, UR5, URZ, UP1, !UPT ;  /* 0x00000005ff077290 */ /* 0x000fe40008ffe4ff */
[----:B------:R-:W-:-:S07]  /*0330*/  UIADD3.X UR5, UPT, UPT, URZ, UR5, URZ, UP0, !UPT ;  /* 0x00000005ff057290 */ /* 0x000fce00087fe4ff */
[----:B------:R3:W-:Y:S02]  /*0340*/  UTMACCTL.PF [UR6] ;  /* 0x00000000060079b9 */ /* 0x0007e40008040000 */
[----:B------:R3:W-:Y:S02]  /*0350*/  UTMACCTL.PF [UR4] ;  /* 0x00000000040079b9 */ /* 0x0007e40008040000 */
[----:B---3--:R-:W-:Y:S01]  /*0360*/  NOP ;  /* 0x0000000000007918 */ /* 0x008fe20000000000 */
.L_x_5:
[----:B------:R-:W-:Y:S05]  /*0370*/  BSYNC.RECONVERGENT B0 ;  /* 0x0000000000007941 */ /* 0x000fea0003800200 */
.L_x_4:
[----:B------:R-:W-:Y:S04]  /*0380*/  BSSY.RECONVERGENT B0, `(.L_x_6) ;  /* 0x000000a000007945 */ /* 0x000fe80003800200 */
        /* <DEDUP_REMOVED lines=9> */
.L_x_7:
[----:B------:R-:W-:Y:S05]  /*0420*/  BSYNC.RECONVERGENT B0 ;  /* 0x0000000000007941 */ /* 0x000fea0003800200 */
.L_x_6:
[----:B------:R-:W3:Y:S01]  /*0430*/  LDCU.64 UR4, c[0x0][0x888] ;  /* 0x00011100ff0477ac */ /* 0x000ee20008000a00 */
[----:B------:R-:W-:Y:S02]  /*0440*/  UISETP.EQ.U32.AND UP1, UPT, UR8, URZ, UPT ;  /* 0x000000ff0800728c */ /* 0x000fe4000bf22070 */
[----:B------:R-:W-:Y:S02]  /*0450*/  UPLOP3.LUT UP3, UPT, UPT, UPT, UPT, 0x80, 0x8 ;  /* 0x000000000008789c */ /* 0x000fe40003f6f070 */
[----:B---3--:R-:W-:-:S04]  /*0460*/  UISETP.NE.U32.AND UP0, UPT, UR4, URZ, UPT ;  /* 0x000000ff0400728c */ /* 0x008fc8000bf05070 */
[----:B------:R-:W-:-:S04]  /*0470*/  UISETP.NE.AND.EX UP0, UPT, UR5, URZ, UPT, UP0 ;  /* 0x000000ff0500728c */ /* 0x000fc8000bf05300 */
[----:B------:R-:W-:-:S04]  /*0480*/  UISETP.EQ.OR.EX UP2, UPT, UR9, URZ, !UP0, UP1 ;  /* 0x000000ff0900728c */ /* 0x000fc8000c742710 */
[----:B------:R-:W-:-:S06]  /*0490*/  UP2UR UR4, UPR, URZ, 0x4 ;  /* 0x00000004ff047883 */ /* 0x000fcc0008000000 */
[----:B------:R-:W-:Y:S01]  /*04a0*/  MOV R60, UR4 ;  /* 0x00000004003c7c02 */ /* 0x000fe20008000f00 */
[----:B------:R-:W-:Y:S06]  /*04b0*/  BRA.U !UP2, `(.L_x_8) ;  /* 0x000000010a207547 */ /* 0x000fec000b800000 */
[----:B------:R-:W-:Y:S01]  /*04c0*/  UISETP.NE.U32.AND UP1, UPT, UR8, URZ, UPT ;  /* 0x000000ff0800728c */ /* 0x000fe2000bf25070 */
[----:B-----5:R-:W-:Y:S01]  /*04d0*/  FSETP.NEU.AND P0, PT, R27, RZ, PT ;  /* 0x000000ff1b00720b */ /* 0x020fe20003f0d000 */
[----:B------:R-:W-:Y:S02]  /*04e0*/  USEL UR4, URZ, 0xffffffff, UP0 ;  /* 0xffffffffff047887 */ /* 0x000fe40008000000 */
[----:B------:R-:W-:-:S10]  /*04f0*/  UISETP.NE.AND.EX UP1, UPT, UR9, URZ, UPT, UP1 ;  /* 0x000000ff0900728c */ /* 0x000fd4000bf25310 */
[----:B------:R-:W-:Y:S01]  /*0500*/  VOTEU.ANY UP0, P0 ;  /* 0x0000000000ff7886 */ /* 0x000fe20000000100 */
[----:B------:R-:W-:-:S04]  /*0510*/  @!UP1 USEL UR4, URZ, 0xffffffff, UP0 ;  /* 0xffffffffff049887 */ /* 0x000fc80008000000 */
[----:B------:R-:W-:-:S04]  /*0520*/  ULOP3.LUT UR4, UR4, 0x1, URZ, 0xc0, !UPT ;  /* 0x0000000104047892 */ /* 0x000fc8000f8ec0ff */
[----:B------:R-:W-:-:S11]  /*0530*/  UISETP.NE.U32.AND UP3, UPT, UR4, 0x1, UPT ;  /* 0x000000010400788c */ /* 0x000fd6000bf65070 */
.L_x_8:
[----:B------:R-:W3:Y:S01]  /*0540*/  SHFL.IDX PT, R3, R57, RZ, 0x1f ;  /* 0x00001fff39037589 */ /* 0x000ee200000e0000 */
[----:B------:R-:W-:Y:S01]  /*0550*/  R2UR UR4, R2 ;  /* 0x00000000020472ca */ /* 0x000fe200000e0000 */
[----:B------:R-:W-:-:S04]  /*0560*/  UISETP.NE.AND UP0, UPT, UR18, 0x2, UPT ;  /* 0x000000021200788c */ /* 0x000fc8000bf05270 */
[----:B------:R-:W-:-:S08]  /*0570*/  USEL UR40, URZ, 0x1, UP0 ;  /* 0x00000001ff287887 */ /* 0x000fd00008000000 */
[----:B------:R-:W-:-:S06]  /*0580*/  UISETP.EQ.AND UP1, UPT, UR4, URZ, !UP0 ;  /* 0x000000ff0400728c */ /* 0x000fcc000c722270 */
[----:B------:R-:W-:Y:S02]  /*0590*/  PLOP3.LUT P4, PT, P1, PT, UP1, 0x80, 0x8 ;  /* 0x000000000008781c */ /* 0x000fe40000f8f018 */
[----:B---3--:R-:W-:-:S13]  /*05a0*/  ISETP.NE.AND P0, PT, R3, RZ, PT ;  /* 0x000000ff0300720c */ /* 0x008fda0003f05270 */
[----:B------:R-:W-:Y:S05]  /*05b0*/  @P0 BRA `(.L_x_9) ;  /* 0x0000000000540947 */ /* 0x000fea0003800000 */
[----:B------:R-:W-:Y:S01]  /*05c0*/  UMOV UR4, 0x400 ;  /* 0x0000040000047882 */ /* 0x000fe20000000000 */
[----:B------:R-:W-:Y:S01]  /*05d0*/  UMOV UR8, 0x1 ;  /* 0x0000000100087882 */ /* 0x000fe20000000000 */
[----:B------:R-:W-:Y:S01]  /*05e0*/  UMOV UR6, 0x2 ;  /* 0x0000000200067882 */ /* 0x000fe20000000000 */
[----:B------:R-:W-:Y:S02]  /*05f0*/  ULEA UR4, UR61, UR4, 0x18 ;  /* 0x000000043d047291 */ /* 0x000fe4000f8ec0ff */
[----:B------:R-:W-:-:S04]  /*0600*/  UIADD3 UR8, UPT, UPT, -UR8, 0x100000, URZ ;  /* 0x0010000008087890 */ /* 0x000fc8000fffe1ff */
[----:B------:R-:W-:Y:S02]  /*0610*/  USHF.L.U32 UR9, UR8, 0xb, URZ ;  /* 0x0000000b08097899 */ /* 0x000fe400080006ff */
[----:B------:R-:W-:Y:S02]  /*0620*/  USHF.L.U32 UR8, UR8, 0x1, URZ ;  /* 0x0000000108087899 */ /* 0x000fe400080006ff */
[----:B------:R-:W-:-:S04]  /*0630*/  UIADD3 UR6, UPT, UPT, -UR6, 0x100000, URZ ;  /* 0x0010000006067890 */ /* 0x000fc8000fffe1ff */
[----:B------:R-:W-:Y:S02]  /*0640*/  USHF.L.U32 UR7, UR6, 0xb, URZ ;  /* 0x0000000b06077899 */ /* 0x000fe400080006ff */
[----:B------:R-:W-:Y:S01]  /*0650*/  USHF.L.U32 UR6, UR6, 0x1, URZ ;  /* 0x0000000106067899 */ /* 0x000fe200080006ff */
[----:B------:R-:W-:Y:S01]  /*0660*/  ELECT P0, URZ, PT ;  /* 0x0000000000ff782f */ /* 0x000fe20003800000 */
[----:B------:R-:W3:Y:S02]  /*0670*/  FENCE.VIEW.ASYNC.S ;  /* 0x00000000000073c6 */ /* 0x000ee40000000000 */
[----:B---3--:R3:W4:Y:S08]  /*0680*/  SYNCS.EXCH.64 URZ, [UR4], UR8 ;  /* 0x0000000804ff75b2 */ /* 0x0087300008000100 */
[----:B------:R3:W1:Y:S01]  /*0690*/  SYNCS.EXCH.64 URZ, [UR4+0x20], UR6 ;  /* 0x0000200604ff75b2 */ /* 0x0006620008000100 */
[----:B------:R3:W1:Y:S01]  /*06a0*/  SYNCS.EXCH.64 URZ, [UR4+0x8], UR8 ;  /* 0x0000080804ff75b2 */ /* 0x0006620008000100 */
[----:B------:R3:W1:Y:S01]  /*06b0*/  SYNCS.EXCH.64 URZ, [UR4+0x28], UR6 ;  /* 0x0000280604ff75b2 */ /* 0x0006620008000100 */
[----:B------:R3:W1:Y:S01]  /*06c0*/  SYNCS.EXCH.64 URZ, [UR4+0x10], UR8 ;  /* 0x0000100804ff75b2 */ /* 0x0006620008000100 */
[----:B------:R3:W1:Y:S01]  /*06d0*/  SYNCS.EXCH.64 URZ, [UR4+0x30], UR6 ;  /* 0x0000300604ff75b2 */ /* 0x0006620008000100 */
[----:B------:R3:W1:Y:S01]  /*06e0*/  SYNCS.EXCH.64 URZ, [UR4+0x18], UR8 ;  /* 0x0000180804ff75b2 */ /* 0x0006620008000100 */
[----:B------:R3:W1:Y:S01]  /*06f0*/  SYNCS.EXCH.64 URZ, [UR4+0x38], UR6 ;  /* 0x0000380604ff75b2 */ /* 0x0006620008000100 */
[----:B------:R-:W-:Y:S01]  /*0700*/  NOP ;  /* 0x0000000000007918 */ /* 0x000fe20000000000 */
.L_x_9:
[----:B------:R-:W2:Y:S01]  /*0710*/  SHFL.IDX PT, R3, R57, RZ, 0x1f ;  /* 0x00001fff39037589 */ /* 0x000ea200000e0000 */
[----:B------:R-:W-:Y:S01]  /*0720*/  NOP ;  /* 0x0000000000007918 */ /* 0x000fe20000000000 */
[----:B--2---:R-:W-:-:S13]  /*0730*/  ISETP.NE.AND P0, PT, R3, 0x1, PT ;  /* 0x000000010300780c */ /* 0x004fda0003f05270 */
[----:B------:R-:W-:Y:S05]  /*0740*/  @P0 BRA `(.L_x_10) ;  /* 0x00000000004c0947 */ /* 0x000fea0003800000 */
[----:B---3--:R-:W-:Y:S01]  /*0750*/  UMOV UR4, 0x400 ;  /* 0x0000040000047882 */ /* 0x008fe20000000000 */
        /* <DEDUP_REMOVED lines=10> */
[----:B------:R-:W2:Y:S02]  /*0800*/  FENCE.VIEW.ASYNC.S ;  /* 0x00000000000073c6 */ /* 0x000ea40000000000 */
[----:B--2---:R2:W3:Y:S08]  /*0810*/  SYNCS.EXCH.64 URZ, [UR4+0x40], UR8 ;  /* 0x0000400804ff75b2 */ /* 0x0044f00008000100 */
[----:B------:R2:W1:Y:S01]  /*0820*/  SYNCS.EXCH.64 URZ, [UR4+0x58], UR6 ;  /* 0x0000580604ff75b2 */ /* 0x0004620008000100 */
[----:B------:R2:W1:Y:S01]  /*0830*/  SYNCS.EXCH.64 URZ, [UR4+0x48], UR8 ;  /* 0x0000480804ff75b2 */ /* 0x0004620008000100 */
[----:B------:R2:W1:Y:S01]  /*0840*/  SYNCS.EXCH.64 URZ, [UR4+0x60], UR6 ;  /* 0x0000600604ff75b2 */ /* 0x0004620008000100 */
[----:B------:R2:W1:Y:S01]  /*0850*/  SYNCS.EXCH.64 URZ, [UR4+0x50], UR8 ;  /* 0x0000500804ff75b2 */ /* 0x0004620008000100 */
[----:B------:R2:W1:Y:S01]  /*0860*/  SYNCS.EXCH.64 URZ, [UR4+0x68], UR6 ;  /* 0x0000680604ff75b2 */ /* 0x0004620008000100 */
[----:B------:R-:W-:Y:S01]  /*0870*/  NOP ;  /* 0x0000000000007918 */ /* 0x000fe20000000000 */
.L_x_10:
[----:B------:R-:W4:Y:S01]  /*0880*/  SHFL.IDX PT, R3, R57, RZ, 0x1f ;  /* 0x00001fff39037589 */ /* 0x000f2200000e0000 */
[----:B------:R-:W-:Y:S01]  /*0890*/  NOP ;  /* 0x0000000000007918 */ /* 0x000fe20000000000 */
[----:B----4-:R-:W-:-:S13]  /*08a0*/  ISETP.NE.AND P0, PT, R3, 0x3, PT ;  /* 0x000000030300780c */ /* 0x010fda0003f05270 */
[----:B------:R-:W-:Y:S05]  /*08b0*/  @P0 BRA `(.L_x_11) ;  /* 0x00000000002c0947 */ /* 0x000fea0003800000 */
[----:B--23--:R-:W-:Y:S01]  /*08c0*/  UMOV UR6, 0x400 ;  /* 0x0000040000067882 */ /* 0x00cfe20000000000 */
[----:B------:R-:W-:Y:S01]  /*08d0*/  UMOV UR4, 0x20 ;  /* 0x0000002000047882 */ /* 0x000fe20000000000 */
[----:B------:R-:W-:Y:S02]  /*08e0*/  ULEA UR6, UR61, UR6, 0x18 ;  /* 0x000000063d067291 */ /* 0x000fe4000f8ec0ff */
[----:B------:R-:W-:-:S04]  /*08f0*/  UIADD3 UR4, UPT, UPT, -UR4, 0x100000, URZ ;  /* 0x0010000004047890 */ /* 0x000fc8000fffe1ff */
[----:B------:R-:W-:Y:S02]  /*0900*/  USHF.L.U32 UR5, UR4, 0xb, URZ ;  /* 0x0000000b04057899 */ /* 0x000fe400080006ff */
[----:B------:R-:W-:Y:S01]  /*0910*/  USHF.L.U32 UR4, UR4, 0x1, URZ ;  /* 0x0000000104047899 */ /* 0x000fe200080006ff */
[----:B------:R-:W-:Y:S01]  /*0920*/  ELECT P0, URZ, PT ;  /* 0x0000000000ff782f */ /* 0x000fe20003800000 */
[----:B------:R-:W2:Y:S10]  /*0930*/  FENCE.VIEW.ASYNC.S ;  /* 0x00000000000073c6 */ /* 0x000eb40000000000 */
[----:B--2---:R4:W2:Y:S01]  /*0940*/  SYNCS.EXCH.64 URZ, [UR6+0x70], UR4 ;  /* 0x0000700406ff75b2 */ /* 0x0048a20008000100 */
[----:B------:R4:W3:Y:S02]  /*0950*/  SYNCS.EXCH.64 URZ, [UR6+0x78], UR4 ;  /* 0x0000780406ff75b2 */ /* 0x0008e40008000100 */
[----:B----4-:R-:W-:Y:S01]  /*0960*/  NOP ;  /* 0x0000000000007918 */ /* 0x010fe20000000000 */
.L_x_11:
[----:B------:R-:W4:Y:S01]  /*0970*/  SHFL.IDX PT, R3, R57, RZ, 0x1f ;  /* 0x00001fff39037589 */ /* 0x000f2200000e0000 */
[----:B------:R-:W-:Y:S01]  /*0980*/  NOP ;  /* 0x0000000000007918 */ /* 0x000fe20000000000 */
[----:B----4-:R-:W-:-:S13]  /*0990*/  ISETP.NE.AND P0, PT, R3, 0x4, PT ;  /* 0x000000040300780c */ /* 0x010fda0003f05270 */
[----:B------:R-:W-:Y:S05]  /*09a0*/  @P0 BRA `(.L_x_12) ;  /* 0x0000000000480947 */ /* 0x000fea0003800000 */
[----:B--23--:R-:W-:Y:S01]  /*09b0*/  UMOV UR4, 0x3a0 ;  /* 0x000003a000047882 */ /* 0x00cfe20000000000 */
[----:B------:R-:W-:Y:S01]  /*09c0*/  UMOV UR6, 0x400 ;  /* 0x0000040000067882 */ /* 0x000fe20000000000 */
[----:B------:R-:W-:Y:S01]  /*09d0*/  USEL UR4, UR4, 0x320, UP3 ;  /* 0x0000032004047887 */ /* 0x000fe20009800000 */
        /* <DEDUP_REMOVED lines=10> */
[----:B--2---:R4:W2:Y:S08]  /*0a80*/  SYNCS.EXCH.64 URZ, [UR6+0x80], UR8 ;  /* 0x0000800806ff75b2 */ /* 0x0048b00008000100 */
[----:B------:R4:W3:Y:S01]  /*0a90*/  SYNCS.EXCH.64 URZ, [UR6+0x90], UR4 ;  /* 0x0000900406ff75b2 */ /* 0x0008e20008000100 */
[----:B------:R4:W1:Y:S01]  /*0aa0*/  SYNCS.EXCH.64 URZ, [UR6+0x88], UR8 ;  /* 0x0000880806ff75b2 */ /* 0x0008620008000100 */
[----:B------:R4:W1:Y:S02]  /*0ab0*/  SYNCS.EXCH.64 URZ, [UR6+0x98], UR4 ;  /* 0x0000980406ff75b2 */ /* 0x0008640008000100 */
[----:B----4-:R-:W-:Y:S01]  /*0ac0*/  NOP ;  /* 0x0000000000007918 */ /* 0x010fe20000000000 */
.L_x_12:
[----:B------:R-:W4:Y:S01]  /*0ad0*/  SHFL.IDX PT, R3, R57, RZ, 0x1f ;  /* 0x00001fff39037589 */ /* 0x000f2200000e0000 */
[----:B------:R-:W-:Y:S01]  /*0ae0*/  NOP ;  /* 0x0000000000007918 */ /* 0x000fe20000000000 */
[----:B----4-:R-:W-:-:S13]  /*0af0*/  ISETP.NE.AND P0, PT, R3, 0x5, PT ;  /* 0x000000050300780c */ /* 0x010fda0003f05270 */
[----:B------:R-:W-:Y:S05]  /*0b00*/  @P0 BRA `(.L_x_13) ;  /* 0x0000000000540947 */ /* 0x000fea0003800000 */
[----:B--23--:R-:W-:Y:S01]  /*0b10*/  UMOV UR4, 0x400 ;  /* 0x0000040000047882 */ /* 0x00cfe20000000000 */
        /* <DEDUP_REMOVED lines=14> */
[----:B------:R4:W1:Y:S01]  /*0c00*/  SYNCS.EXCH.64 URZ, [UR4+0xc8], UR8 ;  /* 0x0000c80804ff75b2 */ /* 0x0008620008000100 */
[----:B------:R4:W1:Y:S01]  /*0c10*/  SYNCS.EXCH.64 URZ, [UR4+0xb0], UR6 ;  /* 0x0000b00604ff75b2 */ /* 0x0008620008000100 */
[----:B------:R4:W1:Y:S01]  /*0c20*/  SYNCS.EXCH.64 URZ, [UR4+0xd0], UR8 ;  /* 0x0000d00804ff75b2 */ /* 0x0008620008000100 */
[----:B------:R4:W1:Y:S01]  /*0c30*/  SYNCS.EXCH.64 URZ, [UR4+0xb8], UR6 ;  /* 0x0000b80604ff75b2 */ /* 0x0008620008000100 */
[----:B------:R4:W1:Y:S02]  /*0c40*/  SYNCS.EXCH.64 URZ, [UR4+0xd8], UR8 ;  /* 0x0000d80804ff75b2 */ /* 0x0008640008000100 */
[----:B----4-:R-:W-:Y:S01]  /*0c50*/  NOP ;  /* 0x0000000000007918 */ /* 0x010fe20000000000 */
.L_x_13:
[----:B------:R-:W4:Y:S01]  /*0c60*/  SHFL.IDX PT, R3, R57, RZ, 0x1f ;  /* 0x00001fff39037589 */ /* 0x000f2200000e0000 */
[----:B------:R-:W-:Y:S01]  /*0c70*/  ISETP.NE.OR P1, PT, RZ, UR18, !P1 ;  /* 0x00000012ff007c0c */ /* 0x000fe2000cf25670 */
        /* <DEDUP_REMOVED lines=12> */
[----:B------:R4:W3:Y:S01]  /*0d40*/  SYNCS.EXCH.64 URZ, [UR4+0xf0], UR6 ;  /* 0x0000f00604ff75b2 */ /* 0x0008e20008000100 */
[----:B------:R4:W1:Y:S01]  /*0d50*/  SYNCS.EXCH.64 URZ, [UR4+0xe8], UR6 ;  /* 0x0000e80604ff75b2 */ /* 0x0008620008000100 */
[----:B------:R4:W1:Y:S02]  /*0d60*/  SYNCS.EXCH.64 URZ, [UR4+0xf8], UR6 ;  /* 0x0000f80604ff75b2 */ /* 0x0008640008000100 */
[----:B----4-:R-:W-:Y:S01]  /*0d70*/  NOP ;  /* 0x0000000000007918 */ /* 0x010fe20000000000 */
.L_x_14:
[----:B------:R-:W-:Y:S01]  /*0d80*/  VOTEU.ALL UP0, P1 ;  /* 0x0000000000ff7886 */ /* 0x000fe20000800000 */
[----:B--23--:R-:W-:Y:S01]  /*0d90*/  UMOV UR4, 0x20 ;  /* 0x0000002000047882 */ /* 0x00cfe20000000000 */
[----:B------:R-:W2:Y:S01]  /*0da0*/  LDCU UR7, c[0x0][0x36c] ;  /* 0x00006d80ff0777ac */ /* 0x000ea20008000800 */
[----:B------:R-:W-:Y:S01]  /*0db0*/  NOP ;  /* 0x0000000000007918 */ /* 0x000fe20000000000 */
[----:B-1----:R-:W-:Y:S01]  /*0dc0*/  LOP3.LUT R5, R63, 0x1f, RZ, 0xc0, !PT ;  /* 0x0000001f3f057812 */ /* 0x002fe200078ec0ff */
[----:B------:R-:W-:Y:S01]  /*0dd0*/  @!UP0 UMOV UR6, 0x400 ;  /* 0x0000040000068882 */ /* 0x000fe20000000000 */
[----:B------:R-:W-:-:S04]  /*0de0*/  @!UP0 UIADD3 UR4, UPT, UPT, -UR4, 0x100000, URZ ;  /* 0x0010000004048890 */ /* 0x000fc8000fffe1ff */
[----:B------:R-:W-:Y:S02]  /*0df0*/  @!UP0 USHF.L.U32 UR5, UR4, 0xb, URZ ;  /* 0x0000000b04058899 */ /* 0x000fe400080006ff */
[----:B------:R-:W-:Y:S02]  /*0e00*/  @!UP0 USHF.L.U32 UR4, UR4, 0x1, URZ ;  /* 0x0000000104048899 */ /* 0x000fe400080006ff */
[----:B------:R-:W-:Y:S01]  /*0e10*/  @!UP0 ULEA UR6, UR61, UR6, 0x18 ;  /* 0x000000063d068291 */ /* 0x000fe2000f8ec0ff */
[----:B------:R-:W-:Y:S01]  /*0e20*/  VOTEU.ALL UP0, P1 ;  /* 0x0000000000ff7886 */ /* 0x000fe20000800000 */
[----:B------:R-:W-:Y:S02]  /*0e30*/  UISETP.NE.AND UP4, UPT, UR18, URZ, UPT ;  /* 0x000000ff1200728c */ /* 0x000fe4000bf85270 */
[----:B--2---:R-:W-:Y:S01]  /*0e40*/  UISETP.EQ.U32.AND UP5, UPT, UR7, 0x1, UPT ;  /* 0x000000010700788c */ /* 0x004fe2000bfa2070 */
[----:B------:R-:W1:Y:S07]  /*0e50*/  FENCE.VIEW.ASYNC.S ;  /* 0x00000000000073c6 */ /* 0x000e6e0000000000 */
[----:B-1----:R1:W2:Y:S01]  /*0e60*/  @!UP0 SYNCS.EXCH.64 URZ, [UR6+0x100], UR4 ;  /* 0x0001000406ff85b2 */ /* 0x0022a20008000100 */
[----:B------:R-:W-:Y:S05]  /*0e70*/  BRA.U !UP5, `(.L_x_15) ;  /* 0x000000010d087547 */ /* 0x000fea000b800000 */
[----:B--2---:R-:W-:Y:S01]  /*0e80*/  UCGABAR_ARV ;  /* 0x00000000000079c7 */ /* 0x004fe20008000000 */
[----:B------:R-:W-:Y:S05]  /*0e90*/  BRA `(.L_x_16) ;  /* 0x0000000000047947 */ /* 0x000fea0003800000 */
.L_x_15:
[----:B--2---:R-:W-:Y:S01]  /*0ea0*/  NOP ;  /* 0x0000000000007918 */ /* 0x004fe20000000000 */
.L_x_16:
[----:B------:R-:W2:Y:S01]  /*0eb0*/  S2UR UR22, SR_CTAID.X ;  /* 0x00000000001679c3 */ /* 0x000ea20000002500 */
[----:B------:R-:W-:-:S05]  /*0ec0*/  CS2R.32 R59, SR_CgaSize ;  /* 0x00000000003b7805 */ /* 0x000fca0000008a00 */
[----:B------:R-:W-:-:S05]  /*0ed0*/  IMAD R59, R59, -0xa0, RZ ;  /* 0xffffff603b3b7824 */ /* 0x000fca00078e02ff */
[----:B-1----:R-:W-:-:S14]  /*0ee0*/  R2UR UR5, R59 ;  /* 0x000000003b0572ca */ /* 0x002fdc00000e0000 */
[----:B------:R-:W1:Y:S01]  /*0ef0*/  LDCU UR5, c[0x0][UR5+0x2b0] ;  /* 0x00005600050577ac */ /* 0x000e620008000800 */
[----:B------:R-:W-:Y:S02]  /*0f00*/  R2UR UR10, R2 ;  /* 0x00000000020a72ca */ /* 0x000fe400000e0000 */
[----:B------:R-:W-:-:S05]  /*0f10*/  CS2R.32 R59, SR_CgaSize ;  /* 0x00000000003b7805 */ /* 0x000fca0000008a00 */
[----:B------:R-:W-:-:S05]  /*0f20*/  IMAD R59, R59, -0xa0, RZ ;  /* 0xffffff603b3b7824 */ /* 0x000fca00078e02ff */
[----:B------:R-:W-:-:S14]  /*0f30*/  R2UR UR4, R59 ;  /* 0x000000003b0472ca */ /* 0x000fdc00000e0000 */
[----:B------:R-:W3:Y:S01]  /*0f40*/  LDCU UR4, c[0x0][UR4+0x2b4] ;  /* 0x00005680040477ac */ /* 0x000ee20008000800 */
[----:B------:R-:W4:Y:S01]  /*0f50*/  S2UR UR7, SR_CTAID.Y ;  /* 0x00000000000779c3 */ /* 0x000f220000002600 */
[----:B------:R-:W-:-:S05]  /*0f60*/  CS2R.32 R59, SR_CgaSize ;  /* 0x00000000003b7805 */ /* 0x000fca0000008a00 */
[----:B------:R-:W-:-:S05]  /*0f70*/  IMAD R59, R59, -0xa0, RZ ;  /* 0xffffff603b3b7824 */ /* 0x000fca00078e02ff */
[----:B------:R-:W-:-:S14]  /*0f80*/  R2UR UR8, R59 ;  /* 0x000000003b0872ca */ /* 0x000fdc00000e0000 */
[----:B------:R-:W3:Y:S01]  /*0f90*/  LDCU UR8, c[0x0][UR8+0x2a0] ;  /* 0x00005400080877ac */ /* 0x000ee20008000800 */
[----:B------:R-:W-:-:S05]  /*0fa0*/  CS2R.32 R59, SR_CgaSize ;  /* 0x00000000003b7805 */ /* 0x000fca0000008a00 */
[----:B------:R-:W-:-:S05]  /*0fb0*/  IMAD R59, R59, -0xa0, RZ ;  /* 0xffffff603b3b7824 */ /* 0x000fca00078e02ff */
[----:B------:R-:W-:-:S14]  /*0fc0*/  R2UR UR9, R59 ;  /* 0x000000003b0972ca */ /* 0x000fdc00000e0000 */
[----:B------:R-:W3:Y:S01]  /*0fd0*/  LDCU UR9, c[0x0][UR9+0x2a4] ;  /* 0x00005480090977ac */ /* 0x000ee20008000800 */
[----:B------:R-:W3:Y:S01]  /*0fe0*/  S2UR UR60, SR_CTAID.Z ;  /* 0x00000000003c79c3 */ /* 0x000ee20000002700 */
[----:B------:R-:W-:Y:S01]  /*0ff0*/  UISETP.GT.U32.AND UP0, UPT, UR10, 0xffff, UPT ;  /* 0x0000ffff0a00788c */ /* 0x000fe2000bf04070 */
[----:B------:R-:W3:Y:S01]  /*1000*/  LDCU UR19, c[0x0][0xb24] ;  /* 0x00016480ff1377ac */ /* 0x000ee20008000800 */
[----:B------:R-:W-:Y:S01]  /*1010*/  USHF.L.U32 UR31, UR61, 0x9, URZ ;  /* 0x000000093d1f7899 */ /* 0x000fe200080006ff */
[----:B--2---:R-:W-:Y:S01]  /*1020*/  I2FP.F32.U32 R4, UR22 ;  /* 0x0000001600047c45 */ /* 0x004fe20008201000 */
[----:B------:R-:W-:Y:S01]  /*1030*/  UMOV UR29, 0x5 ;  /* 0x00000005001d7882 */ /* 0x000fe20000000000 */
[----:B------:R-:W2:Y:S03]  /*1040*/  LDCU UR39, c[0x0][0xb24] ;  /* 0x00016480ff2777ac */ /* 0x000ea60008000800 */
[----:B-1----:R-:W-:Y:S01]  /*1050*/  FMUL R4, R4, UR5 ;  /* 0x0000000504047c20 */ /* 0x002fe20008400000 */
[----:B------:R-:W-:Y:S01]  /*1060*/  USEL UR5, UR10, 0xffff, !UP0 ;  /* 0x0000ffff0a057887 */ /* 0x000fe2000c000000 */
[----:B----4-:R-:W-:Y:S01]  /*1070*/  I2FP.F32.U32 R3, UR7 ;  /* 0x0000000700037c45 */ /* 0x010fe20008201000 */
[----:B------:R-:W1:Y:S03]  /*1080*/  LDCU UR28, c[0x0][0xb30] ;  /* 0x00016600ff1c77ac */ /* 0x000e660008000800 */
[----:B------:R-:W4:Y:S01]  /*1090*/  F2I.U32.TRUNC.NTZ R4, R4 ;  /* 0x0000000400047305 */ /* 0x000f22000020f000 */
[----:B---3--:R-:W-:Y:S01]  /*10a0*/  FMUL R3, R3, UR4 ;  /* 0x0000000403037c20 */ /* 0x008fe20008400000 */
[----:B------:R-:W-:-:S02]  /*10b0*/  ULOP3.LUT UR30, UR5, 0xffff, URZ, 0xc0, !UPT ;  /* 0x0000ffff051e7892 */ /* 0x000fc4000f8ec0ff */
[----:B------:R-:W-:Y:S01]  /*10c0*/  UISETP.GE.AND UP2, UPT, UR19, 0x1, UPT ;  /* 0x000000011300788c */ /* 0x000fe2000bf46270 */
[----:B------:R-:W-:-:S03]  /*10d0*/  UMOV UR21, UR7 ;  /* 0x0000000700157c82 */ /* 0x000fc60008000000 */
[----:B------:R-:W3:Y:S01]  /*10e0*/  F2I.U32.TRUNC.NTZ R3, R3 ;  /* 0x0000000300037305 */ /* 0x000ee2000020f000 */
[----:B------:R-:W-:Y:S01]  /*10f0*/  UMOV UR20, UR22 ;  /* 0x0000001600147c82 */ /* 0x000fe20008000000 */
[----:B----4-:R-:W-:Y:S02]  /*1100*/  R2UR UR4, R4 ;  /* 0x00000000040472ca */ /* 0x010fe400000e0000 */
[----:B------:R-:W-:Y:S02]  /*1110*/  PRMT R4, RZ, 0x7610, R4 ;  /* 0x00007610ff047816 */ /* 0x000fe40000000004 */
[----:B---3--:R-:W-:Y:S02]  /*1120*/  R2UR UR6, R3 ;  /* 0x00000000030672ca */ /* 0x008fe400000e0000 */
[----:B------:R-:W-:-:S07]  /*1130*/  PRMT R3, RZ, 0x7610, R3 ;  /* 0x00007610ff037816 */ /* 0x000fce0000000003 */
[----:B------:R-:W-:-:S04]  /*1140*/  UIADD3 UR5, UPT, UPT, -UR4, URZ, URZ ;  /* 0x000000ff04057290 */ /* 0x000fc8000fffe1ff */
[----:B------:R-:W-:Y:S02]  /*1150*/  UIMAD UR5, UR8, UR5, UR22 ;  /* 0x00000005080572a4 */ /* 0x000fe4000f8e0216 */
[----:B------:R-:W-:-:S04]  /*1160*/  UIADD3 UR4, UPT, UPT, -UR6, URZ, URZ ;  /* 0x000000ff06047290 */ /* 0x000fc8000fffe1ff */
[----:B------:R-:W-:Y:S01]  /*1170*/  IMAD.U32 R59, RZ, RZ, UR5 ;  /* 0x00000005ff3b7e24 */ /* 0x000fe2000f8e00ff */
[----:B------:R-:W-:-:S06]  /*1180*/  UIMAD UR4, UR9, UR4, UR7 ;  /* 0x00000004090472a4 */ /* 0x000fcc000f8e0207 */
[----:B------:R-:W-:Y:S01]  /*1190*/  IMAD.U32 R58, RZ, RZ, UR4 ;  /* 0x00000004ff3a7e24 */ /* 0x000fe2000f8e00ff */
[----:B-12---:R-:W-:Y:S06]  /*11a0*/  BRA.U UP4, `(.L_x_17) ;  /* 0x0000000104447547 */ /* 0x006fec000b800000 */
[----:B------:R-:W-:Y:S02]  /*11b0*/  R2UR UR4, R59 ;  /* 0x000000003b0472ca */ /* 0x000fe400000e0000 */
[----:B------:R-:W-:-:S11]  /*11c0*/  R2UR UR8, R58 ;  /* 0x000000003a0872ca */ /* 0x000fd600000e0000 */
[----:B------:R-:W-:Y:S02]  /*11d0*/  UISETP.GT.U32.AND UP0, UPT, UR4, 0x1, UPT ;  /* 0x000000010400788c */ /* 0x000fe4000bf04070 */
[----:B------:R-:W-:Y:S02]  /*11e0*/  ULOP3.LUT UR4, UR4, 0xfffffffe, URZ, 0xc0, !UPT ;  /* 0xfffffffe04047892 */ /* 0x000fe4000f8ec0ff */
[----:B------:R-:W-:Y:S02]  /*11f0*/  UISETP.NE.AND UP1, UPT, UR8, URZ, UP0 ;  /* 0x000000ff0800728c */ /* 0x000fe40008725270 */
[----:B------:R-:W-:Y:S02]  /*1200*/  UISETP.NE.AND UP0, UPT, UR8, 0x1, UP0 ;  /* 0x000000010800788c */ /* 0x000fe40008705270 */
[----:B------:R-:W-:Y:S02]  /*1210*/  USEL UR7, URZ, 0x1, UP1 ;  /* 0x00000001ff077887 */ /* 0x000fe40008800000 */
[----:B------:R-:W-:-:S02]  /*1220*/  USEL UR6, URZ, 0x4, UP0 ;  /* 0x00000004ff067887 */ /* 0x000fc40008000000 */
[----:B------:R-:W-:Y:S02]  /*1230*/  USEL UR5, URZ, 0x2, UP1 ;  /* 0x00000002ff057887 */ /* 0x000fe40008800000 */
[----:B------:R-:W-:Y:S02]  /*1240*/  ULEA UR4, UR8, UR4, 0x1 ;  /* 0x0000000408047291 */ /* 0x000fe4000f8e08ff */
[----:B------:R-:W-:Y:S02]  /*1250*/  USEL UR8, URZ, 0x8, UP0 ;  /* 0x00000008ff087887 */ /* 0x000fe40008000000 */
[----:B------:R-:W-:-:S03]  /*1260*/  UIADD3 UR5, UPT, UPT, UR5, UR6, UR7 ;  /* 0x0000000605057290 */ /* 0x000fc6000fffe007 */
[----:B------:R-:W-:Y:S01]  /*1270*/  UMOV UR6, 0x3 ;  /* 0x0000000300067882 */ /* 0x000fe20000000000 */
[----:B------:R-:W-:Y:S02]  /*1280*/  UIADD3 UR5, UPT, UPT, UR5, UR8, URZ ;  /* 0x0000000805057290 */ /* 0x000fe4000fffe0ff */
[----:B------:R-:W-:-:S04]  /*1290*/  USHF.L.U32 UR4, UR6, UR4, URZ ;  /* 0x0000000406047299 */ /* 0x000fc800080006ff */
[----:B------:R-:W-:Y:S02]  /*12a0*/  IMAD.U32 R4, RZ, RZ, UR5 ;  /* 0x00000005ff047e24 */ /* 0x000fe4000f8e00ff */
[----:B------:R-:W-:Y:S02]  /*12b0*/  IMAD.U32 R3, RZ, RZ, UR4 ;  /* 0x00000004ff037e24 */ /* 0x000fe4000f8e00ff */
.L_x_17:
[----:B------:R-:W-:Y:S05]  /*12c0*/  BRA.U !UP2, `(.L_x_18) ;  /* 0x000000010ad47547 */ /* 0x000fea000b800000 */
[----:B------:R-:W1:Y:S01]  /*12d0*/  LDCU.128 UR24, c[0x0][0xb10] ;  /* 0x00016200ff1877ac */ /* 0x000e620008000c00 */
[----:B------:R-:W2:Y:S01]  /*12e0*/  LDCU UR6, c[0x0][0x370] ;  /* 0x00006e00ff0677ac */ /* 0x000ea20008000800 */
[----:B------:R-:W3:Y:S01]  /*12f0*/  LDCU UR5, c[0x0][0x374] ;  /* 0x00006e80ff0577ac */ /* 0x000ee20008000800 */
[----:B------:R-:W4:Y:S01]  /*1300*/  LDCU UR23, c[0x0][0xb0c] ;  /* 0x00016180ff1777ac */ /* 0x000f220008000800 */
[----:B------:R-:W4:Y:S01]  /*1310*/  LDCU UR4, c[0x0][0xb20] ;  /* 0x00016400ff0477ac */ /* 0x000f220008000800 */
[----:B------:R-:W4:Y:S01]  /*1320*/  LDCU.64 UR8, c[0x0][0xb28] ;  /* 0x00016500ff0877ac */ /* 0x000f220008000a00 */
[----:B-1----:R-:W-:Y:S02]  /*1330*/  UISETP.NE.AND UP0, UPT, UR26, 0x1, UPT ;  /* 0x000000011a00788c */ /* 0x002fe4000bf05270 */
[----:B---3--:R-:W-:Y:S02]  /*1340*/  UIMAD.WIDE.U32 UR10, UR5, UR27, URZ ;  /* 0x0000001b050a72a5 */ /* 0x008fe4000f8e00ff */
[----:B--2---:R-:W-:-:S02]  /*1350*/  UIMAD.WIDE.U32 UR12, UR6, UR24, URZ ;  /* 0x00000018060c72a5 */ /* 0x004fc4000f8e00ff */
[----:B----4-:R-:W-:Y:S02]  /*1360*/  UISETP.NE.AND UP1, UPT, UR23, 0x1, UPT ;  /* 0x000000011700788c */ /* 0x010fe4000bf25270 */
[----:B------:R-:W-:Y:S01]  /*1370*/  UISETP.NE.AND UP2, UPT, UR19, 0x1, UPT ;  /* 0x000000011300788c */ /* 0x000fe2000bf45270 */
[----:B------:R-:W-:Y:S02]  /*1380*/  UMOV UR10, UR11 ;  /* 0x0000000b000a7c82 */ /* 0x000fe40008000000 */
[----:B------:R-:W-:Y:S01]  /*1390*/  UMOV UR12, UR13 ;  /* 0x0000000d000c7c82 */ /* 0x000fe20008000000 */
[----:B------:R-:W-:Y:S02]  /*13a0*/  @UP0 USHF.R.U32.HI UR5, URZ, UR4, UR10 ;  /* 0x00000004ff050299 */ /* 0x000fe4000801160a */
[----:B------:R-:W-:Y:S02]  /*13b0*/  UIMAD.WIDE.U32 UR16, UR21, UR27, URZ ;  /* 0x0000001b151072a5 */ /* 0x000fe4000f8e00ff */
[----:B------:R-:W-:-:S02]  /*13c0*/  UIMAD.WIDE.U32 UR10, UR5, UR8, URZ ;  /* 0x00000008050a72a5 */ /* 0x000fc4000f8e00ff */
[----:B------:R-:W-:Y:S02]  /*13d0*/  @UP1 USHF.R.U32.HI UR6, URZ, UR25, UR12 ;  /* 0x00000019ff061299 */ /* 0x000fe4000801160c */
[----:B------:R-:W-:Y:S02]  /*13e0*/  UIMAD.WIDE.U32 UR14, UR22, UR24, URZ ;  /* 0x00000018160e72a5 */ /* 0x000fe4000f8e00ff */
[----:B------:R-:W-:Y:S01]  /*13f0*/  UIMAD.WIDE.U32 UR12, UR6, UR8, URZ ;  /* 0x00000008060c72a5 */ /* 0x000fe2000f8e00ff */
[----:B------:R-:W-:Y:S01]  /*1400*/  UMOV UR16, UR17 ;  /* 0x0000001100107c82 */ /* 0x000fe20008000000 */
[----:B------:R-:W-:Y:S01]  /*1410*/  UMOV UR10, UR11 ;  /* 0x0000000b000a7c82 */ /* 0x000fe20008000000 */
[----:B------:R-:W-:Y:S02]  /*1420*/  USHF.R.U32.HI UR16, URZ, UR4, UR16 ;  /* 0x00000004ff107299 */ /* 0x000fe40008011610 */
[----:B------:R-:W-:Y:S02]  /*1430*/  @UP2 USHF.R.U32.HI UR5, URZ, UR9, UR10 ;  /* 0x00000009ff052299 */ /* 0x000fe4000801160a */
[----:B------:R-:W-:Y:S01]  /*1440*/  UMOV UR7, UR13 ;  /* 0x0000000d00077c82 */ /* 0x000fe20008000000 */
[----:B------:R-:W-:Y:S01]  /*1450*/  UMOV UR14, UR15 ;  /* 0x0000000f000e7c82 */ /* 0x000fe20008000000 */
[----:B------:R-:W-:-:S02]  /*1460*/  @UP2 USHF.R.U32.HI UR6, URZ, UR9, UR7 ;  /* 0x00000009ff062299 */ /* 0x000fc40008011607 */
[----:B------:R-:W-:Y:S02]  /*1470*/  USHF.R.U32.HI UR14, URZ, UR25, UR14 ;  /* 0x00000019ff0e7299 */ /* 0x000fe4000801160e */
[----:B------:R-:W-:Y:S02]  /*1480*/  USEL UR4, UR21, UR16, !UP0 ;  /* 0x0000001015047287 */ /* 0x000fe4000c000000 */
[----:B------:R-:W-:Y:S02]  /*1490*/  UIMAD UR7, UR5, UR19, URZ ;  /* 0x00000013050772a4 */ /* 0x000fe4000f8e02ff */
[----:B------:R-:W-:Y:S02]  /*14a0*/  USEL UR5, UR22, UR14, !UP1 ;  /* 0x0000000e16057287 */ /* 0x000fe4000c800000 */
[----:B------:R-:W-:Y:S02]  /*14b0*/  UIMAD UR12, UR6, UR19, URZ ;  /* 0x00000013060c72a4 */ /* 0x000fe4000f8e02ff */
[----:B------:R-:W-:-:S02]  /*14c0*/  UISETP.GE.AND UP0, UPT, UR4, UR7, UPT ;  /* 0x000000070400728c */ /* 0x000fc4000bf06270 */
[----:B------:R-:W-:Y:S02]  /*14d0*/  UIMAD.WIDE.U32 UR10, UR4, UR8, URZ ;  /* 0x00000008040a72a5 */ /* 0x000fe4000f8e00ff */
[----:B------:R-:W-:Y:S02]  /*14e0*/  UISETP.GE.OR UP0, UPT, UR5, UR12, UP0 ;  /* 0x0000000c0500728c */ /* 0x000fe40008706670 */
[----:B------:R-:W-:Y:S02]  /*14f0*/  UIMAD.WIDE.U32 UR12, UR5, UR8, URZ ;  /* 0x00000008050c72a5 */ /* 0x000fe4000f8e00ff */
[----:B------:R-:W-:Y:S01]  /*1500*/  UIADD3 UR10, UPT, UPT, -UR4, URZ, URZ ;  /* 0x000000ff040a7290 */ /* 0x000fe2000fffe1ff */
[----:B------:R-:W-:Y:S01]  /*1510*/  UMOV UR8, UR11 ;  /* 0x0000000b00087c82 */ /* 0x000fe20008000000 */
[----:B------:R-:W-:Y:S02]  /*1520*/  UIADD3 UR20, UPT, UPT, -UR5, URZ, URZ ;  /* 0x000000ff05147290 */ /* 0x000fe4000fffe1ff */
[----:B------:R-:W-:-:S03]  /*1530*/  USHF.R.U32.HI UR8, URZ, UR9, UR8 ;  /* 0x00000009ff087299 */ /* 0x000fc60008011608 */
[----:B------:R-:W-:Y:S01]  /*1540*/  @!UP0 UMOV UR7, UR13 ;  /* 0x0000000d00078c82 */ /* 0x000fe20008000000 */
[----:B------:R-:W-:Y:S02]  /*1550*/  UIMAD UR21, UR26, UR10, UR21 ;  /* 0x0000000a1a1572a4 */ /* 0x000fe4000f8e0215 */
[----:B------:R-:W-:Y:S02]  /*1560*/  USEL UR8, UR4, UR8, !UP2 ;  /* 0x0000000804087287 */ /* 0x000fe4000d000000 */
[----:B------:R-:W-:Y:S02]  /*1570*/  @!UP0 USHF.R.U32.HI UR7, URZ, UR9, UR7 ;  /* 0x00000009ff078299 */ /* 0x000fe40008011607 */
[----:B------:R-:W-:Y:S02]  /*1580*/  UIADD3 UR9, UPT, UPT, -UR8, URZ, URZ ;  /* 0x000000ff08097290 */ /* 0x000fe4000fffe1ff */
[----:B------:R-:W-:Y:S02]  /*1590*/  @!UP0 USEL UR7, UR5, UR7, !UP2 ;  /* 0x0000000705078287 */ /* 0x000fe4000d000000 */
[----:B------:R-:W-:-:S02]  /*15a0*/  UIMAD UR9, UR19, UR9, UR4 ;  /* 0x00000009130972a4 */ /* 0x000fc4000f8e0204 */
[----:B------:R-:W-:Y:S02]  /*15b0*/  @!UP0 UIADD3 UR8, UPT, UPT, UR8, -UR7, URZ ;  /* 0x8000000708088290 */ /* 0x000fe4000fffe0ff */
[----:B------:R-:W-:Y:S02]  /*15c0*/  @!UP0 UIMAD UR6, UR9, UR6, UR7 ;  /* 0x00000006090682a4 */ /* 0x000fe4000f8e0207 */
[----:B------:R-:W-:Y:S02]  /*15d0*/  @!UP0 UIMAD UR4, UR8, UR19, UR5 ;  /* 0x00000013080482a4 */ /* 0x000fe4000f8e0205 */
[----:B------:R-:W-:Y:S02]  /*15e0*/  UIMAD UR20, UR23, UR20, UR22 ;  /* 0x00000014171472a4 */ /* 0x000fe4000f8e0216 */
[----:B------:R-:W-:Y:S01]  /*15f0*/  UIMAD UR21, UR4, UR26, UR21 ;  /* 0x0000001a041572a4 */ /* 0x000fe2000f8e0215 */
[----:B------:R-:W-:Y:S02]  /*1600*/  @!UP0 UMOV UR5, UR6 ;  /* 0x0000000600058c82 */ /* 0x000fe40008000000 */
[----:B------:R-:W-:-:S12]  /*1610*/  UIMAD UR20, UR5, UR23, UR20 ;  /* 0x00000017051472a4 */ /* 0x000fd8000f8e0214 */
.L_x_18:
[----:B------:R-:W-:Y:S02]  /*1620*/  UISETP.NE.AND UP1, UPT, UR28, 0x1, UPT ;  /* 0x000000011c00788c */ /* 0x000fe4000bf25270 */
[----:B------:R-:W-:Y:S02]  /*1630*/  UISETP.NE.AND UP0, UPT, UR18, 0x2, UPT ;  /* 0x000000021200788c */ /* 0x000fe4000bf05270 */
[----:B------:R-:W-:Y:S02]  /*1640*/  ULOP3.LUT UR31, UR31, 0x400, URZ, 0xc0, !UPT ;  /* 0x000004001f1f7892 */ /* 0x000fe4000f8ec0ff */
[----:B------:R-:W-:-:S03]  /*1650*/  USHF.L.U32 UR30, UR29, UR30, URZ ;  /* 0x0000001e1d1e7299 */ /* 0x000fc600080006ff */
[----:B------:R-:W-:Y:S09]  /*1660*/  BRA.U UP1, `(.L_x_19) ;  /* 0x0000000101447547 */ /* 0x000ff2000b800000 */
[----:B------:R-:W1:Y:S01]  /*1670*/  LDCU.128 UR8, c[0x0][0xb10] ;  /* 0x00016200ff0877ac */ /* 0x000e620008000c00 */
[----:B------:R-:W2:Y:S01]  /*1680*/  LDCU UR12, c[0x0][0xb0c] ;  /* 0x00016180ff0c77ac */ /* 0x000ea20008000800 */
[----:B------:R-:W3:Y:S01]  /*1690*/  LDCU UR13, c[0x0][0xb20] ;  /* 0x00016400ff0d77ac */ /* 0x000ee20008000800 */
[----:B-1----:R-:W-:Y:S02]  /*16a0*/  UIMAD.WIDE.U32 UR6, UR20, UR8, URZ ;  /* 0x00000008140672a5 */ /* 0x002fe4000f8e00ff */
[----:B------:R-:W-:Y:S02]  /*16b0*/  UIMAD.WIDE.U32 UR4, UR21, UR11, URZ ;  /* 0x0000000b150472a5 */ /* 0x000fe4000f8e00ff */
[----:B--2---:R-:W-:Y:S02]  /*16c0*/  UISETP.NE.AND UP2, UPT, UR12, 0x1, UPT ;  /* 0x000000010c00788c */ /* 0x004fe4000bf45270 */
[----:B------:R-:W-:Y:S01]  /*16d0*/  UISETP.NE.AND UP1, UPT, UR10, 0x1, UPT ;  /* 0x000000010a00788c */ /* 0x000fe2000bf25270 */
[----:B------:R-:W-:-:S02]  /*16e0*/  UMOV UR6, UR7 ;  /* 0x0000000700067c82 */ /* 0x000fc40008000000 */
[----:B------:R-:W-:Y:S01]  /*16f0*/  UMOV UR4, UR5 ;  /* 0x0000000500047c82 */ /* 0x000fe20008000000 */
[----:B------:R-:W-:Y:S02]  /*1700*/  USHF.R.U32.HI UR6, URZ, UR9, UR6 ;  /* 0x00000009ff067299 */ /* 0x000fe40008011606 */
[----:B---3--:R-:W-:Y:S02]  /*1710*/  USHF.R.U32.HI UR4, URZ, UR13, UR4 ;  /* 0x0000000dff047299 */ /* 0x008fe40008011604 */
[----:B------:R-:W-:Y:S02]  /*1720*/  USEL UR5, UR20, UR6, !UP2 ;  /* 0x0000000614057287 */ /* 0x000fe4000d000000 */
[----:B------:R-:W-:-:S04]  /*1730*/  USEL UR4, UR21, UR4, !UP1 ;  /* 0x0000000415047287 */ /* 0x000fc8000c800000 */
[----:B------:R-:W-:Y:S02]  /*1740*/  UIADD3 UR6, UPT, UPT, -UR4, UR5, URZ ;  /* 0x0000000504067290 */ /* 0x000fe4000fffe1ff */
[----:B------:R-:W-:Y:S02]  /*1750*/  UIADD3 UR4, UPT, UPT, UR4, -UR5, URZ ;  /* 0x8000000504047290 */ /* 0x000fe4000fffe0ff */
[----:B------:R-:W-:Y:S02]  /*1760*/  UIMAD UR21, UR6, UR10, UR21 ;  /* 0x0000000a061572a4 */ /* 0x000fe4000f8e0215 */
[----:B------:R-:W-:-:S12]  /*1770*/  UIMAD UR20, UR4, UR12, UR20 ;  /* 0x0000000c041472a4 */ /* 0x000fd8000f8e0214 */
.L_x_19:
[----:B------:R-:W-:Y:S05]  /*1780*/  BRA.U !UP5, `(.L_x_20) ;  /* 0x000000010d0c7547 */ /* 0x000fea000b800000 */
[----:B------:R-:W-:Y:S01]  /*1790*/  UCGABAR_WAIT ;  /* 0x0000000000007dc7 */ /* 0x000fe20008000000 */
[----:B------:R-:W-:Y:S01]  /*17a0*/  CCTL.IVALL ;  /* 0x00000000ff00798f */ /* 0x000fe20002000000 */
[----:B------:R-:W-:Y:S05]  /*17b0*/  BRA `(.L_x_21) ;  /* 0x0000000000047947 */ /* 0x000fea0003800000 */
.L_x_20:
[----:B------:R-:W-:Y:S06]  /*17c0*/  BAR.SYNC.DEFER_BLOCKING 0x0 ;  /* 0x0000000000007b1d */ /* 0x000fec0000010000 */
.L_x_21:
[----:B------:R-:W-:Y:S05]  /*17d0*/  BRA.U UP0, `(.L_x_22) ;  /* 0x0000001900207547 */ /* 0x000fea000b800000 */
[----:B------:R-:W1:Y:S01]  /*17e0*/  LDCU UR6, c[0x0][0x38c] ;  /* 0x00007180ff0677ac */ /* 0x000e620008000800 */
[----:B------:R-:W-:Y:S01]  /*17f0*/  PLOP3.LUT P2, PT, PT, PT, UP3, 0x80, 0x8 ;  /* 0x000000000008781c */ /* 0x000fe20003f4f038 */
[----:B------:R-:W-:Y:S01]  /*1800*/  IMAD.MOV.U32 R12, RZ, RZ, 0x1 ;  /* 0x00000001ff0c7424 */ /* 0x000fe200078e00ff */
[----:B------:R-:W-:Y:S01]  /*1810*/  ISETP.NE.AND P3, PT, R5, RZ, P4 ;  /* 0x000000ff0500720c */ /* 0x000fe20002765270 */
[----:B------:R-:W-:Y:S01]  /*1820*/  USHF.L.U32 UR7, UR22, 0x6, URZ ;  /* 0x0000000616077899 */ /* 0x000fe200080006ff */
[----:B------:R-:W-:Y:S01]  /*1830*/  PLOP3.LUT P2, PT, P2, PT, PT, 0x8, 0x80 ;  /* 0x000000000080781c */ /* 0x000fe2000174e170 */
[----:B------:R-:W-:Y:S01]  /*1840*/  USHF.L.U32 UR69, UR22, 0x5, URZ ;  /* 0x0000000516457899 */ /* 0x000fe200080006ff */
[----:B------:R-:W-:Y:S01]  /*1850*/  CS2R R10, SRZ ;  /* 0x00000000000a7805 */ /* 0x000fe2000001ff00 */
[----:B------:R-:W-:Y:S01]  /*1860*/  UISETP.NE.AND UP1, UPT, UR18, URZ, UPT ;  /* 0x000000ff1200728c */ /* 0x000fe2000bf25270 */
[----:B------:R-:W-:Y:S01]  /*1870*/  IMAD.MOV.U32 R9, RZ, RZ, RZ ;  /* 0x000000ffff097224 */ /* 0x000fe200078e00ff */
[----:B------:R-:W2:Y:S01]  /*1880*/  LDCU UR63, c[0x0][0x370] ;  /* 0x00006e00ff3f77ac */ /* 0x000ea20008000800 */
[----:B------:R-:W-:Y:S01]  /*1890*/  IMAD.MOV.U32 R8, RZ, RZ, 0x1 ;  /* 0x00000001ff087424 */ /* 0x000fe200078e00ff */
[----:B------:R-:W3:Y:S01]  /*18a0*/  LDCU.64 UR54, c[0x0][0x348] ;  /* 0x00006900ff3677ac */ /* 0x000ee20008000a00 */
[----:B-1----:R-:W-:-:S02]  /*18b0*/  UIADD3 UR5, UPT, UPT, UR6, 0x7f, URZ ;  /* 0x0000007f06057890 */ /* 0x002fc4000fffe0ff */
[----:B------:R-:W-:Y:S02]  /*18c0*/  UIADD3 UR70, UPT, UPT, UR6, 0xfe, URZ ;  /* 0x000000fe06467890 */ /* 0x000fe4000fffe0ff */
[----:B------:R-:W-:Y:S01]  /*18d0*/  USHF.R.S32.HI UR4, URZ, 0x1f, UR5 ;  /* 0x0000001fff047899 */ /* 0x000fe20008011405 */
[----:B------:R-:W1:Y:S03]  /*18e0*/  LDCU UR62, c[0x0][0x374] ;  /* 0x00006e80ff3e77ac */ /* 0x000e660008000800 */
[----:B------:R-:W-:Y:S02]  /*18f0*/  ULEA.HI UR4, UR4, UR5, URZ, 0x7 ;  /* 0x0000000504047291 */ /* 0x000fe4000f8f38ff */
[----:B------:R-:W-:Y:S02]  /*1900*/  UIADD3 UR5, UPT, UPT, UR6, -0x1, URZ ;  /* 0xffffffff06057890 */ /* 0x000fe4000fffe0ff */
[----:B------:R-:W-:-:S02]  /*1910*/  USHF.R.S32.HI UR65, URZ, 0x7, UR4 ;  /* 0x00000007ff417899 */ /* 0x000fc40008011404 */
[----:B------:R-:W-:Y:S02]  /*1920*/  UISETP.GE.U32.AND UP2, UPT, UR5, -0xff, UPT ;  /* 0xffffff010500788c */ /* 0x000fe4000bf46070 */
[----:B------:R-:W-:Y:S02]  /*1930*/  UISETP.LT.U32.AND UP0, UPT, UR65, 0x4, UPT ;  /* 0x000000044100788c */ /* 0x000fe4000bf01070 */
[----:B------:R-:W-:Y:S02]  /*1940*/  ULOP3.LUT UR5, UR7, 0x40, URZ, 0xc0, !UPT ;  /* 0x0000004007057892 */ /* 0x000fe4000f8ec0ff */
[----:B------:R-:W-:Y:S02]  /*1950*/  USEL UR64, UR65, 0x4, UP0 ;  /* 0x0000000441407887 */ /* 0x000fe40008000000 */
[----:B------:R-:W-:Y:S02]  /*1960*/  ULOP3.LUT UR69, UR69, 0x20, URZ, 0xc0, !UPT ;  /* 0x0000002045457892 */ /* 0x000fe4000f8ec0ff */
[----:B------:R-:W-:-:S02]  /*1970*/  UIADD3 UR4, UPT, UPT, UR64, -0x1, URZ ;  /* 0xffffffff40047890 */ /* 0x000fc4000fffe0ff */
[----:B------:R-:W-:Y:S02]  /*1980*/  @UP2 UIADD3 UR4, UPT, UPT, UR64, URZ, URZ ;  /* 0x000000ff40042290 */ /* 0x000fe4000fffe0ff */
[----:B------:R-:W-:Y:S02]  /*1990*/  USEL UR37, UR40, 0x2, UP1 ;  /* 0x0000000228257887 */ /* 0x000fe40008800000 */
[----:B------:R-:W-:Y:S02]  /*19a0*/  ULEA.HI UR67, UR31, UR5, URZ, 0x1b ;  /* 0x000000051f437291 */ /* 0x000fe4000f8fd8ff */
[----:B------:R-:W-:Y:S02]  /*19b0*/  UIADD3 UR68, UPT, UPT, UR65, -UR64, URZ ;  /* 0x8000004041447290 */ /* 0x000fe4000fffe0ff */
[----:B------:R-:W-:Y:S02]  /*19c0*/  UIADD3 UR38, UPT, UPT, UR4, 0x1, URZ ;  /* 0x0000000104267890 */ /* 0x000fe4000fffe0ff */
[----:B------:R-:W-:Y:S01]  /*19d0*/  UIADD3 UR66, UPT, UPT, -UR4, URZ, URZ ;  /* 0x000000ff04427290 */ /* 0x000fe2000fffe1ff */
[----:B-123--:R-:W-:-:S11]  /*19e0*/  UMOV UR23, URZ ;  /* 0x000000ff00177c82 */ /* 0x00efd60008000000 */
.L_x_46:
[----:B------:R-:W-:Y:S01]  /*19f0*/  UISETP.NE.AND UP0, UPT, UR61, URZ, UPT ;  /* 0x000000ff3d00728c */ /* 0x000fe2000bf05270 */
[----:B-1----:R-:W1:Y:S08]  /*1a00*/  S2UR UR61, SR_CgaCtaId ;  /* 0x00000000003d79c3 */ /* 0x002e700000008800 */
[----:B---3--:R-:W-:Y:S05]  /*1a10*/  BRA.U UP0, `(.L_x_23) ;  /* 0x0000000100347547 */ /* 0x008fea000b800000 */
[----:B------:R-:W2:Y:S01]  /*1a20*/  S2R R0, SR_CgaCtaId ;  /* 0x0000000000007919 */ /* 0x000ea20000008800 */
[----:B------:R-:W-:Y:S02]  /*1a30*/  MOV R3, 0x400 ;  /* 0x0000040000037802 */ /* 0x000fe40000000f00 */
[----:B------:R-:W-:Y:S02]  /*1a40*/  SHF.L.U32 R2, R8, 0x1f, RZ ;  /* 0x0000001f08027819 */ /* 0x000fe400000006ff */
[----:B--2---:R-:W-:-:S05]  /*1a50*/  LEA R0, R0, R3, 0x18 ;  /* 0x0000000300007211 */ /* 0x004fca00078ec0ff */
[----:B------:R-:W-:-:S04]  /*1a60*/  IMAD R3, R9, 0x8, R0 ;  /* 0x0000000809037824 */ /* 0x000fc800078e0200 */
[----:B------:R-:W2:Y:S02]  /*1a70*/  SYNCS.PHASECHK.TRANS64.TRYWAIT P0, [R3+URZ+0xf0], R2 ;  /* 0x0000f002030075a7 */ /* 0x000ea400080011ff */
[----:B--2---:R-:W-:Y:S05]  /*1a80*/  @!P0 BRA `(.L_x_24) ;  /* 0x0000006c00a88947 */ /* 0x004fea0003800000 */
.L_x_137:
[----:B------:R-:W-:Y:S01]  /*1a90*/  VIADD R9, R9, 0x1 ;  /* 0x0000000109097836 */ /* 0x000fe20000000000 */
[----:B------:R2:W-:Y:S04]  /*1aa0*/  SYNCS.ARRIVE.TRANS64.A1T0 RZ, [R3+URZ+0xe0], RZ ;  /* 0x0000e0ff03ff79a7 */ /* 0x0005e800081000ff */
[----:B------:R-:W-:-:S04]  /*1ab0*/  ISETP.NE.AND P0, PT, R9, 0x2, PT ;  /* 0x000000020900780c */ /* 0x000fc80003f05270 */
[----:B------:R-:W-:Y:S02]  /*1ac0*/  SEL R9, R9, RZ, P0 ;  /* 0x000000ff09097207 */ /* 0x000fe40000000000 */
[----:B--2---:R-:W-:-:S04]  /*1ad0*/  SEL R3, RZ, 0x1, P0 ;  /* 0x00000001ff037807 */ /* 0x004fc80000000000 */
[----:B------:R-:W-:Y:S02]  /*1ae0*/  LOP3.LUT R8, R8, R3, RZ, 0x3c, !PT ;  /* 0x0000000308087212 */ /* 0x000fe400078e3cff */
.L_x_23:
[----:B------:R-:W-:Y:S01]  /*1af0*/  UMOV UR22, 0x400 ;  /* 0x0000040000167882 */ /* 0x000fe20000000000 */
[----:B------:R-:W-:Y:S01]  /*1b00*/  SHF.L.U32 R0, R12, 0x1f, RZ ;  /* 0x0000001f0c007819 */ /* 0x000fe200000006ff */
[----:B-1----:R-:W-:Y:S02]  /*1b10*/  ULEA UR22, UR61, UR22, 0x18 ;  /* 0x000000163d167291 */ /* 0x002fe4000f8ec0ff */
[----:B------:R-:W-:Y:S02]  /*1b20*/  UISETP.GE.U32.AND UP0, UPT, UR70, 0xff, UPT ;  /* 0x000000ff4600788c */ /* 0x000fe4000bf06070 */
[----:B------:R-:W-:Y:S02]  /*1b30*/  ULEA UR4, UR23, UR22, 0x3 ;  /* 0x0000001617047291 */ /* 0x000fe4000f8e18ff */
[----:B------:R-:W-:-:S03]  /*1b40*/  ULEA UR27, UR21, UR69, 0x6 ;  /* 0x00000045151b7291 */ /* 0x000fc6000f8e30ff */
[----:B------:R-:W-:-:S04]  /*1b50*/  UMOV UR21, URZ ;  /* 0x000000ff00157c82 */ /* 0x000fc80008000000 */
[----:B------:R1:W2:Y:S01]  /*1b60*/  SYNCS.PHASECHK.TRANS64.TRYWAIT P1, [UR4+0x20], R0 ;  /* 0x00002000ff0075a7 */ /* 0x0002a20008021104 */
[----:B------:R-:W-:-:S04]  /*1b70*/  ULEA.HI UR4, UR20, UR20, URZ, 0x1 ;  /* 0x0000001414047291 */ /* 0x000fc8000f8f08ff */
[----:B------:R-:W-:-:S04]  /*1b80*/  USHF.L.U32 UR4, UR4, 0x6, URZ ;  /* 0x0000000604047899 */ /* 0x000fc800080006ff */
[----:B------:R-:W-:-:S04]  /*1b90*/  ULOP3.LUT UR59, UR4, 0xffffff80, URZ, 0xc0, !UPT ;  /* 0xffffff80043b7892 */ /* 0x000fc8000f8ec0ff */
[----:B------:R-:W-:Y:S01]  /*1ba0*/  UIADD3 UR59, UPT, UPT, UR67, UR59, URZ ;  /* 0x0000003b433b7290 */ /* 0x000fe2000fffe0ff */
[----:B------:R-:W-:Y:S11]  /*1bb0*/  BRA.U !UP0, `(.L_x_25) ;  /* 0x0000000508607547 */ /* 0x000ff6000b800000 */
[----:B------:R-:W-:Y:S01]  /*1bc0*/  UMOV UR29, UR66 ;  /* 0x00000042001d7c82 */ /* 0x000fe20008000000 */
[----:B------:R-:W-:Y:S01]  /*1bd0*/  UMOV UR6, UR23 ;  /* 0x0000001700067c82 */ /* 0x000fe20008000000 */
[----:B------:R-:W-:-:S05]  /*1be0*/  UMOV UR42, 0x40 ;  /* 0x00000040002a7882 */ /* 0x000fca0000000000 */
.L_x_33:
[----:B------:R-:W-:Y:S01]  /*1bf0*/  ULEA UR7, UR6, UR22, 0x3 ;  /* 0x0000001606077291 */ /* 0x000fe2000f8e18ff */
[----:B--2---:R-:W-:Y:S01]  /*1c00*/  @P4 MOV R2, 0x18000 ;  /* 0x0001800000024802 */ /* 0x004fe20000000f00 */
[----:B--23--:R-:W-:Y:S10]  /*1c10*/  @P1 BRA `(.L_x_26) ;  /* 0x00000000000c1947 */ /* 0x00cff40003800000 */
[----:B------:R-:W-:-:S04]  /*1c20*/  SHF.L.U32 R3, R12, 0x1f, RZ ;  /* 0x0000001f0c037819 */ /* 0x000fc800000006ff */
[----:B------:R-:W2:Y:S02]  /*1c30*/  SYNCS.PHASECHK.TRANS64.TRYWAIT P0, [UR7+0x20], R3 ;  /* 0x00002003ff0075a7 */ /* 0x000ea40008001107 */
[----:B--2---:R-:W-:Y:S05]  /*1c40*/  @!P0 BRA `(.L_x_27) ;  /* 0x0000006c004c8947 */ /* 0x004fea0003800000 */
.L_x_26:
[----:B------:R2:W-:Y:S01]  /*1c50*/  @P4 SYNCS.ARRIVE.TRANS64 RZ, [UR7], R2 ;  /* 0x00000002ffff49a7 */ /* 0x0005e20008000007 */
[----:B------:R-:W-:Y:S02]  /*1c60*/  ULOP3.LUT UR4, UR37, 0x2, URZ, 0xfc, !UPT ;  /* 0x0000000225047892 */ /* 0x000fe4000f8efcff */
[----:B------:R-:W-:Y:S02]  /*1c70*/  UIADD3 UR29, UPT, UPT, UR29, 0x1, URZ ;  /* 0x000000011d1d7890 */ /* 0x000fe4000fffe0ff */
[----:B------:R-:W-:Y:S02]  /*1c80*/  UISETP.NE.AND UP0, UPT, UR4, 0x2, UPT ;  /* 0x000000020400788c */ /* 0x000fe4000bf05270 */
[----:B------:R-:W-:-:S07]  /*1c90*/  UISETP.NE.AND UP2, UPT, UR29, 0x1, UPT ;  /* 0x000000011d00788c */ /* 0x000fce000bf45270 */
[----:B------:R-:W-:Y:S05]  /*1ca0*/  BRA.U UP0, `(.L_x_28) ;  /* 0x0000000100047547 */ /* 0x000fea000b800000 */
[----:B------:R-:W-:Y:S05]  /*1cb0*/  BPT.TRAP 0x1 ;  /* 0x000000040000795c */ /* 0x000fea0000300000 */
.L_x_28:
[----:B------:R-:W-:Y:S04]  /*1cc0*/  BSSY.RECONVERGENT B0, `(.L_x_29) ;  /* 0x0000003000007945 */ /* 0x000fe80003800200 */
[----:B------:R-:W-:Y:S05]  /*1cd0*/  @!P3 BRA `(.L_x_30) ;  /* 0x000000000004b947 */ /* 0x000fea0003800000 */
[----:B------:R-:W-:Y:S05]  /*1ce0*/  BPT.TRAP 0x1 ;  /* 0x000000040000795c */ /* 0x000fea0000300000 */
.L_x_30:
[----:B------:R-:W-:Y:S05]  /*1cf0*/  BSYNC.RECONVERGENT B0 ;  /* 0x0000000000007941 */ /* 0x000fea0003800200 */
.L_x_29:
[----:B------:R-:W-:Y:S01]  /*1d00*/  UIADD3 UR4, UPT, UPT, UR6, 0x1, URZ ;  /* 0x0000000106047890 */ /* 0x000fe2000fffe0ff */
[----:B------:R-:W-:Y:S01]  /*1d10*/  BSSY.RECONVERGENT B0, `(.L_x_31) ;  /* 0x000003e000007945 */ /* 0x000fe20003800200 */
[----:B------:R-:W-:Y:S02]  /*1d20*/  ELECT P0, URZ, PT ;  /* 0x0000000000ff782f */ /* 0x000fe40003800000 */
[----:B------:R-:W-:-:S04]  /*1d30*/  UISETP.NE.AND UP0, UPT, UR4, 0x4, UPT ;  /* 0x000000040400788c */ /* 0x000fc8000bf05270 */
[----:B------:R-:W-:Y:S02]  /*1d40*/  USEL UR5, URZ, 0x1, UP0 ;  /* 0x00000001ff057887 */ /* 0x000fe40008000000 */
[----:B------:R-:W-:-:S04]  /*1d50*/  USEL UR23, UR4, URZ, UP0 ;  /* 0x000000ff04177287 */ /* 0x000fc80008000000 */
[----:B------:R-:W-:Y:S01]  /*1d60*/  ULEA UR4, UR23, UR22, 0x3 ;  /* 0x0000001617047291 */ /* 0x000fe2000f8e18ff */
[----:B------:R-:W-:-:S04]  /*1d70*/  LOP3.LUT R12, R12, UR5, RZ, 0x3c, !PT ;  /* 0x000000050c0c7c12 */ /* 0x000fc8000f8e3cff */
[----:B-1----:R-:W-:-:S04]  /*1d80*/  SHF.L.U32 R0, R12, 0x1f, RZ ;  /* 0x0000001f0c007819 */ /* 0x002fc800000006ff */
[----:B------:R1:W3:Y:S01]  /*1d90*/  SYNCS.PHASECHK.TRANS64.TRYWAIT P1, [UR4+0x20], R0 ;  /* 0x00002000ff0075a7 */ /* 0x0002e20008021104 */
[----:B------:R-:W-:Y:S05]  /*1da0*/  @!P0 BRA `(.L_x_32) ;  /* 0x0000000000d08947 */ /* 0x000fea0003800000 */
[----:B------:R-:W-:Y:S02]  /*1db0*/  ULEA UR32, UR6, UR31, 0xd ;  /* 0x0000001f06207291 */ /* 0x000fe4000f8e68ff */
[----:B------:R-:W-:Y:S02]  /*1dc0*/  UIADD3 UR4, UP1, UPT, UR54, 0x80, URZ ;  /* 0x0000008036047890 */ /* 0x000fe4000ff3e0ff */
[----:B------:R-:W-:Y:S02]  /*1dd0*/  ULEA UR32, UR32, UR22, 0x2 ;  /* 0x0000001620207291 */ /* 0x000fe4000f8e10ff */
[----:B------:R-:W-:Y:S02]  /*1de0*/  ULEA UR13, UR6, UR22, 0xe ;  /* 0x00000016060d7291 */ /* 0x000fe4000f8e70ff */
[----:B------:R-:W-:Y:S02]  /*1df0*/  UIADD3 UR14, UP0, UPT, UR54, 0x180, URZ ;  /* 0x00000180360e7890 */ /* 0x000fe4000ff1e0ff */
[----:B------:R-:W-:-:S02]  /*1e00*/  UIADD3 UR58, UPT, UPT, UR42, -0x40, URZ ;  /* 0xffffffc02a3a7890 */ /* 0x000fc4000fffe0ff */
[----:B------:R-:W-:Y:S02]  /*1e10*/  ULOP3.LUT UR57, UR7, 0xfefffff8, URZ, 0xc0, !UPT ;  /* 0xfefffff807397892 */ /* 0x000fe4000f8ec0ff */
[----:B------:R-:W-:Y:S02]  /*1e20*/  UIADD3.X UR5, UPT, UPT, URZ, UR55, URZ, UP1, !UPT ;  /* 0x00000037ff057290 */ /* 0x000fe40008ffe4ff */
[----:B------:R-:W-:Y:S02]  /*1e30*/  UIADD3 UR56, UPT, UPT, UR32, 0x6400, URZ ;  /* 0x0000640020387890 */ /* 0x000fe4000fffe0ff */
[----:B------:R-:W-:Y:S02]  /*1e40*/  UPRMT UR17, URZ, 0x5410, UR30 ;  /* 0x00005410ff117896 */ /* 0x000fe4000800001e */
[----:B------:R-:W-:Y:S02]  /*1e50*/  UIADD3 UR50, UPT, UPT, UR42, -0x20, URZ ;  /* 0xffffffe02a327890 */ /* 0x000fe4000fffe0ff */
[----:B------:R-:W-:-:S02]  /*1e60*/  UIADD3 UR48, UPT, UPT, UR32, 0x8400, URZ ;  /* 0x0000840020307890 */ /* 0x000fc4000fffe0ff */
[----:B------:R-:W-:Y:S02]  /*1e70*/  UIADD3 UR40, UPT, UPT, UR32, 0xa400, URZ ;  /* 0x0000a40020287890 */ /* 0x000fe4000fffe0ff */
[----:B------:R-:W-:Y:S02]  /*1e80*/  UIADD3 UR34, UPT, UPT, UR42, 0x20, URZ ;  /* 0x000000202a227890 */ /* 0x000fe4000fffe0ff */
[----:B------:R-:W-:Y:S02]  /*1e90*/  UIADD3 UR32, UPT, UPT, UR32, 0xc400, URZ ;  /* 0x0000c40020207890 */ /* 0x000fe4000fffe0ff */
[----:B------:R-:W-:Y:S02]  /*1ea0*/  UIADD3.X UR15, UPT, UPT, URZ, UR55, URZ, UP0, !UPT ;  /* 0x00000037ff0f7290 */ /* 0x000fe400087fe4ff */
[----:B------:R-:W-:Y:S02]  /*1eb0*/  UIADD3 UR24, UPT, UPT, UR13, 0x26400, URZ ;  /* 0x000264000d187890 */ /* 0x000fe4000fffe0ff */
[----:B------:R-:W-:Y:S01]  /*1ec0*/  UIADD3 UR8, UPT, UPT, UR13, 0x27400, URZ ;  /* 0x000274000d087890 */ /* 0x000fe2000fffe0ff */
[----:B------:R-:W-:Y:S01]  /*1ed0*/  UMOV UR46, 0x0 ;  /* 0x00000000002e7882 */ /* 0x000fe20000000000 */
[----:B------:R-:W-:Y:S01]  /*1ee0*/  UMOV UR47, 0x10000000 ;  /* 0x10000000002f7882 */ /* 0x000fe20000000000 */
[----:B------:R-:W-:Y:S01]  /*1ef0*/  UMOV UR51, UR59 ;  /* 0x0000003b00337c82 */ /* 0x000fe20008000000 */
[----:B------:R-:W-:Y:S01]  /*1f00*/  UMOV UR52, UR60 ;  /* 0x0000003c00347c82 */ /* 0x000fe20008000000 */
[----:B------:R-:W-:Y:S01]  /*1f10*/  UMOV UR49, UR57 ;  /* 0x0000003900317c82 */ /* 0x000fe20008000000 */
[----:B------:R-:W-:Y:S01]  /*1f20*/  UMOV UR43, UR59 ;  /* 0x0000003b002b7c82 */ /* 0x000fe20008000000 */
[----:B------:R-:W-:Y:S01]  /*1f30*/  UMOV UR44, UR60 ;  /* 0x0000003c002c7c82 */ /* 0x000fe20008000000 */
[----:B------:R-:W-:Y:S01]  /*1f40*/  UMOV UR41, UR57 ;  /* 0x0000003900297c82 */ /* 0x000fe20008000000 */
[----:B------:R-:W-:Y:S01]  /*1f50*/  UTMALDG.3D.MULTICAST.2CTA [UR56], [UR4], UR17, desc[UR46] ;  /* 0x00002e38040073b4 */ /* 0x000fe20008211811 */
[----:B------:R-:W-:Y:S01]  /*1f60*/  UMOV UR35, UR59 ;  /* 0x0000003b00237c82 */ /* 0x000fe20008000000 */
        /* <DEDUP_REMOVED lines=10> */
[----:B------:R-:W-:Y:S01]  /*2010*/  UIADD3 UR16, UPT, UPT, UR13, 0x28400, URZ ;  /* 0x000284000d107890 */ /* 0x000fe2000fffe0ff */
[----:B------:R-:W-:Y:S01]  /*2020*/  UMOV UR18, UR42 ;  /* 0x0000002a00127c82 */ /* 0x000fe20008000000 */
[----:B------:R-:W-:Y:S01]  /*2030*/  UMOV UR19, UR27 ;  /* 0x0000001b00137c82 */ /* 0x000fe20008000000 */
[----:B------:R-:W-:Y:S01]  /*2040*/  UTMALDG.3D.MULTICAST.2CTA [UR40], [UR4], UR17, desc[UR46] ;  /* 0x00002e28040073b4 */ /* 0x000fe20008211811 */
[----:B------:R-:W-:Y:S01]  /*2050*/  UMOV UR20, UR60 ;  /* 0x0000003c00147c82 */ /* 0x000fe20008000000 */
[----:B------:R4:W-:Y:S01]  /*2060*/  UTMALDG.3D.MULTICAST.2CTA [UR32], [UR4], UR17, desc[UR46] ;  /* 0x00002e20040073b4 */ /* 0x0009e20008211811 */
[----:B------:R-:W-:Y:S01]  /*2070*/  UTMALDG.3D.2CTA [UR24], [UR14], desc[UR46] ;  /* 0x00002e180e0075b4 */ /* 0x000fe20008211000 */
[----:B------:R2:W-:Y:S01]  /*2080*/  UTMALDG.3D.2CTA [UR8], [UR14], desc[UR46] ;  /* 0x00002e080e0075b4 */ /* 0x0005e20008211000 */
[----:B----4-:R-:W-:-:S02]  /*2090*/  UMOV UR17, UR57 ;  /* 0x0000003900117c82 */ /* 0x010fc40008000000 */
[----:B------:R4:W-:Y:S01]  /*20a0*/  UTMALDG.3D.2CTA [UR16], [UR14], desc[UR46] ;  /* 0x00002e100e0075b4 */ /* 0x0009e20008211000 */
[----:B--2---:R-:W-:Y:S01]  /*20b0*/  UIADD3 UR8, UPT, UPT, UR13, 0x29400, URZ ;  /* 0x000294000d087890 */ /* 0x004fe2000fffe0ff */
[----:B------:R-:W-:-:S08]  /*20c0*/  UMOV UR10, UR34 ;  /* 0x00000022000a7c82 */ /* 0x000fd00008000000 */
[----:B------:R4:W-:Y:S02]  /*20d0*/  UTMALDG.3D.2CTA [UR8], [UR14], desc[UR46] ;  /* 0x00002e080e0075b4 */ /* 0x0009e40008211000 */
[----:B----4-:R-:W-:Y:S01]  /*20e0*/  NOP ;  /* 0x0000000000007918 */ /* 0x010fe20000000000 */
.L_x_32:
[----:B------:R-:W-:Y:S05]  /*20f0*/  BSYNC.RECONVERGENT B0 ;  /* 0x0000000000007941 */ /* 0x000fea0003800200 */
.L_x_31:
[----:B------:R-:W-:Y:S01]  /*2100*/  UIADD3 UR42, UPT, UPT, UR42, 0x80, URZ ;  /* 0x000000802a2a7890 */ /* 0x000fe2000fffe0ff */
[----:B------:R-:W-:Y:S01]  /*2110*/  UMOV UR6, UR23 ;  /* 0x0000001700067c82 */ /* 0x000fe20008000000 */
[----:B------:R-:W-:Y:S01]  /*2120*/  UMOV UR21, UR38 ;  /* 0x0000002600157c82 */ /* 0x000fe20008000000 */
[----:B------:R-:W-:Y:S09]  /*2130*/  BRA.U UP2, `(.L_x_33) ;  /* 0xfffffff902ac7547 */ /* 0x000ff2000b83ffff */
.L_x_25:
[----:B------:R-:W-:Y:S01]  /*2140*/  ULEA UR4, UR23, UR22, 0x3 ;  /* 0x0000001617047291 */ /* 0x000fe2000f8e18ff */
[----:B-1----:R-:W-:Y:S01]  /*2150*/  SHF.L.U32 R0, R12, 0x1f, RZ ;  /* 0x0000001f0c007819 */ /* 0x002fe200000006ff */
[----:B------:R-:W-:Y:S01]  /*2160*/  @!P2 SYNCS.ARRIVE.TRANS64.A1T0 RZ, [UR22+0x78], RZ ;  /* 0x000078ffffffa9a7 */ /* 0x000fe20008100016 */
[----:B------:R-:W-:-:S06]  /*2170*/  UISETP.GT.AND UP0, UPT, UR65, UR64, UPT ;  /* 0x000000404100728c */ /* 0x000fcc000bf04270 */
[----:B--23--:R1:W2:Y:S03]  /*2180*/  SYNCS.PHASECHK.TRANS64.TRYWAIT P1, [UR4+0x20], R0 ;  /* 0x00002000ff0075a7 */ /* 0x00c2a60008021104 */
[----:B------:R-:W-:Y:S05]  /*2190*/  BRA.U !UP0, `(.L_x_34) ;  /* 0x0000000508587547 */ /* 0x000fea000b800000 */
[----:B------:R-:W-:Y:S01]  /*21a0*/  UIADD3 UR29, UPT, UPT, UR68, UR21, URZ ;  /* 0x00000015441d7290 */ /* 0x000fe2000fffe0ff */
[----:B------:R-:W-:-:S11]  /*21b0*/  UMOV UR6, UR23 ;  /* 0x0000001700067c82 */ /* 0x000fd60008000000 */
.L_x_42:
[----:B------:R-:W-:Y:S01]  /*21c0*/  ULEA UR7, UR6, UR22, 0x3 ;  /* 0x0000001606077291 */ /* 0x000fe2000f8e18ff */
[----:B--2---:R-:W-:Y:S01]  /*21d0*/  @P4 MOV R2, 0x18000 ;  /* 0x0001800000024802 */ /* 0x004fe20000000f00 */
[----:B--23--:R-:W-:Y:S10]  /*21e0*/  @P1 BRA `(.L_x_35) ;  /* 0x00000000000c1947 */ /* 0x00cff40003800000 */
[----:B------:R-:W-:-:S04]  /*21f0*/  SHF.L.U32 R3, R12, 0x1f, RZ ;  /* 0x0000001f0c037819 */ /* 0x000fc800000006ff */
[----:B------:R-:W2:Y:S02]  /*2200*/  SYNCS.PHASECHK.TRANS64.TRYWAIT P0, [UR7+0x20], R3 ;  /* 0x00002003ff0075a7 */ /* 0x000ea40008001107 */
[----:B--2---:R-:W-:Y:S05]  /*2210*/  @!P0 BRA `(.L_x_36) ;  /* 0x0000006400f08947 */ /* 0x004fea0003800000 */
.L_x_35:
[----:B------:R2:W-:Y:S01]  /*2220*/  @P4 SYNCS.ARRIVE.TRANS64 RZ, [UR7], R2 ;  /* 0x00000002ffff49a7 */ /* 0x0005e20008000007 */
[----:B------:R-:W-:-:S04]  /*2230*/  ULOP3.LUT UR4, UR37, 0x2, URZ, 0xfc, !UPT ;  /* 0x0000000225047892 */ /* 0x000fc8000f8efcff */
[----:B------:R-:W-:-:S09]  /*2240*/  UISETP.NE.AND UP0, UPT, UR4, 0x2, UPT ;  /* 0x000000020400788c */ /* 0x000fd2000bf05270 */
[----:B------:R-:W-:Y:S05]  /*2250*/  BRA.U UP0, `(.L_x_37) ;  /* 0x0000000100047547 */ /* 0x000fea000b800000 */
[----:B------:R-:W-:Y:S05]  /*2260*/  BPT.TRAP 0x1 ;  /* 0x000000040000795c */ /* 0x000fea0000300000 */
.L_x_37:
[----:B------:R-:W-:Y:S04]  /*2270*/  BSSY.RECONVERGENT B0, `(.L_x_38) ;  /* 0x0000003000007945 */ /* 0x000fe80003800200 */
[----:B------:R-:W-:Y:S05]  /*2280*/  @!P3 BRA `(.L_x_39) ;  /* 0x000000000004b947 */ /* 0x000fea0003800000 */
[----:B------:R-:W-:Y:S05]  /*2290*/  BPT.TRAP 0x1 ;  /* 0x000000040000795c */ /* 0x000fea0000300000 */
.L_x_39:
[----:B------:R-:W-:Y:S05]  /*22a0*/  BSYNC.RECONVERGENT B0 ;  /* 0x0000000000007941 */ /* 0x000fea0003800200 */
.L_x_38:
        /* <DEDUP_REMOVED lines=14> */
[----:B------:R-:W-:Y:S02]  /*2390*/  USHF.L.U32 UR58, UR21, 0x7, URZ ;  /* 0x00000007153a7899 */ /* 0x000fe400080006ff */
[----:B------:R-:W-:Y:S02]  /*23a0*/  ULEA UR13, UR6, UR22, 0xe ;  /* 0x00000016060d7291 */ /* 0x000fe4000f8e70ff */
[----:B------:R-:W-:-:S02]  /*23b0*/  UIADD3 UR14, UP0, UPT, UR54, 0x180, URZ ;  /* 0x00000180360e7890 */ /* 0x000fc4000ff1e0ff */
[----:B------:R-:W-:Y:S02]  /*23c0*/  ULOP3.LUT UR57, UR7, 0xfefffff8, URZ, 0xc0, !UPT ;  /* 0xfefffff807397892 */ /* 0x000fe4000f8ec0ff */
[----:B------:R-:W-:Y:S02]  /*23d0*/  UIADD3.X UR5, UPT, UPT, URZ, UR55, URZ, UP1, !UPT ;  /* 0x00000037ff057290 */ /* 0x000fe40008ffe4ff */
[----:B------:R-:W-:Y:S02]  /*23e0*/  UIADD3 UR56, UPT, UPT, UR32, 0x6400, URZ ;  /* 0x0000640020387890 */ /* 0x000fe4000fffe0ff */
[----:B------:R-:W-:Y:S02]  /*23f0*/  UPRMT UR16, URZ, 0x5410, UR30 ;  /* 0x00005410ff107896 */ /* 0x000fe4000800001e */
[----:B------:R-:W-:Y:S02]  /*2400*/  UIADD3 UR50, UPT, UPT, UR58, 0x20, URZ ;  /* 0x000000203a327890 */ /* 0x000fe4000fffe0ff */
[----:B------:R-:W-:-:S02]  /*2410*/  UIADD3 UR48, UPT, UPT, UR32, 0x8400, URZ ;  /* 0x0000840020307890 */ /* 0x000fc4000fffe0ff */
[----:B------:R-:W-:Y:S02]  /*2420*/  UIADD3 UR42, UPT, UPT, UR58, 0x40, URZ ;  /* 0x000000403a2a7890 */ /* 0x000fe4000fffe0ff */
[----:B------:R-:W-:Y:S02]  /*2430*/  UIADD3 UR40, UPT, UPT, UR32, 0xa400, URZ ;  /* 0x0000a40020287890 */ /* 0x000fe4000fffe0ff */
[----:B------:R-:W-:Y:S02]  /*2440*/  UIADD3 UR34, UPT, UPT, UR58, 0x60, URZ ;  /* 0x000000603a227890 */ /* 0x000fe4000fffe0ff */
[----:B------:R-:W-:Y:S02]  /*2450*/  UIADD3 UR32, UPT, UPT, UR32, 0xc400, URZ ;  /* 0x0000c40020207890 */ /* 0x000fe4000fffe0ff */
[----:B------:R-:W-:Y:S02]  /*2460*/  UIADD3.X UR15, UPT, UPT, URZ, UR55, URZ, UP0, !UPT ;  /* 0x00000037ff0f7290 */ /* 0x000fe400087fe4ff */
[----:B------:R-:W-:-:S02]  /*2470*/  UIADD3 UR24, UPT, UPT, UR13, 0x26400, URZ ;  /* 0x000264000d187890 */ /* 0x000fc4000fffe0ff */
        /* <DEDUP_REMOVED lines=26> */
[----:B------:R4:W-:Y:S01]  /*2620*/  UTMALDG.3D.MULTICAST.2CTA [UR32], [UR4], UR16, desc[UR46] ;  /* 0x00002e20040073b4 */ /* 0x0009e20008211810 */
[----:B------:R-:W-:Y:S01]  /*2630*/  UTMALDG.3D.2CTA [UR24], [UR14], desc[UR46] ;  /* 0x00002e180e0075b4 */ /* 0x000fe20008211000 */
[----:B------:R2:W-:Y:S01]  /*2640*/  UTMALDG.3D.2CTA [UR8], [UR14], desc[UR46] ;  /* 0x00002e080e0075b4 */ /* 0x0005e20008211000 */
[----:B----4-:R-:W-:-:S09]  /*2650*/  UIADD3 UR16, UPT, UPT, UR13, 0x28400, URZ ;  /* 0x000284000d107890 */ /* 0x010fd2000fffe0ff */
[----:B------:R4:W-:Y:S01]  /*2660*/  UTMALDG.3D.2CTA [UR16], [UR14], desc[UR46] ;  /* 0x00002e100e0075b4 */ /* 0x0009e20008211000 */
[----:B--2---:R-:W-:Y:S01]  /*2670*/  UIADD3 UR8, UPT, UPT, UR13, 0x29400, URZ ;  /* 0x000294000d087890 */ /* 0x004fe2000fffe0ff */
[----:B------:R-:W-:-:S08]  /*2680*/  UMOV UR10, UR34 ;  /* 0x00000022000a7c82 */ /* 0x000fd00008000000 */
[----:B------:R4:W-:Y:S02]  /*2690*/  UTMALDG.3D.2CTA [UR8], [UR14], desc[UR46] ;  /* 0x00002e080e0075b4 */ /* 0x0009e40008211000 */
[----:B----4-:R-:W-:Y:S01]  /*26a0*/  NOP ;  /* 0x0000000000007918 */ /* 0x010fe20000000000 */
.L_x_41:
[----:B------:R-:W-:Y:S05]  /*26b0*/  BSYNC.RECONVERGENT B0 ;  /* 0x0000000000007941 */ /* 0x000fea0003800200 */
.L_x_40:
[----:B------:R-:W-:Y:S01]  /*26c0*/  UIADD3 UR21, UPT, UPT, UR21, 0x1, URZ ;  /* 0x0000000115157890 */ /* 0x000fe2000fffe0ff */
[----:B------:R-:W-:-:S03]  /*26d0*/  UMOV UR6, UR23 ;  /* 0x0000001700067c82 */ /* 0x000fc60008000000 */
[----:B------:R-:W-:-:S09]  /*26e0*/  UISETP.NE.AND UP0, UPT, UR21, UR29, UPT ;  /* 0x0000001d1500728c */ /* 0x000fd2000bf05270 */
[----:B------:R-:W-:Y:S05]  /*26f0*/  BRA.U UP0, `(.L_x_42) ;  /* 0xfffffff900b07547 */ /* 0x000fea000b83ffff */
.L_x_34:
[C---:B------:R-:W-:Y:S01]  /*2700*/  LEA R3, R11.reuse, UR22, 0x3 ;  /* 0x000000160b037c11 */ /* 0x040fe2000f8e18ff */
[----:B------:R-:W-:Y:S01]  /*2710*/  NOP ;  /* 0x0000000000007918 */ /* 0x000fe20000000000 */
[----:B-1----:R-:W-:Y:S02]  /*2720*/  SHF.L.U32 R0, R10, 0x1f, RZ ;  /* 0x0000001f0a007819 */ /* 0x002fe400000006ff */
[----:B------:R-:W-:Y:S02]  /*2730*/  LEA R5, R11, UR22, 0x4 ;  /* 0x000000160b057c11 */ /* 0x000fe4000f8e20ff */
[----:B------:R-:W1:Y:S02]  /*2740*/  SYNCS.PHASECHK.TRANS64.TRYWAIT P0, [R3+URZ+0x80], R0 ;  /* 0x00008000030075a7 */ /* 0x000e6400080011ff */
[----:B-1----:R-:W-:Y:S05]  /*2750*/  @!P0 BRA `(.L_x_43) ;  /* 0x0000006000b88947 */ /* 0x002fea0003800000 */
.L_x_140:
[----:B------:R-:W4:Y:S01]  /*2760*/  LDS.128 R4, [R5+0x110] ;  /* 0x0001100005047984 */ /* 0x000f220000000c00 */
[----:B------:R-:W-:Y:S01]  /*2770*/  UISETP.GE.AND UP0, UPT, UR39, 0x1, UPT ;  /* 0x000000012700788c */ /* 0x000fe2000bf06270 */
[----:B------:R-:W-:Y:S01]  /*2780*/  @!PT LDS RZ, [RZ] ;  /* 0x00000000fffff984 */ /* 0x000fe20000000800 */
[----:B------:R-:W-:Y:S01]  /*2790*/  @!PT LDS RZ, [RZ] ;  /* 0x00000000fffff984 */ /* 0x000fe20000000800 */
[----:B------:R-:W-:Y:S01]  /*27a0*/  @!PT LDS RZ, [RZ] ;  /* 0x00000000fffff984 */ /* 0x000fe20000000800 */
[----:B------:R-:W-:Y:S01]  /*27b0*/  @!PT LDS RZ, [RZ] ;  /* 0x00000000fffff984 */ /* 0x000fe20000000800 */
[----:B------:R1:W-:Y:S06]  /*27c0*/  MEMBAR.ALL.CTA ;  /* 0x0000000000007992 */ /* 0x0003ec0000008000 */
[----:B-1----:R-:W1:Y:S01]  /*27d0*/  FENCE.VIEW.ASYNC.S ;  /* 0x00000000000073c6 */ /* 0x002e620000000000 */
[----:B----4-:R-:W-:-:S13]  /*27e0*/  LOP3.LUT P0, RZ, R6, 0x1, RZ, 0xc0, !PT ;  /* 0x0000000106ff7812 */ /* 0x010fda000780c0ff */
[----:B-1----:R-:W-:Y:S01]  /*27f0*/  VOTEU.ANY UP1, P0 ;  /* 0x0000000000ff7886 */ /* 0x002fe20000020100 */
[----:B------:R-:W-:-:S13]  /*2800*/  PLOP3.LUT P0, PT, PT, PT, UP1, 0x80, 0x8 ;  /* 0x000000000008781c */ /* 0x000fda0003f0f018 */
[----:B------:R-:W-:Y:S02]  /*2810*/  @P0 LOP3.LUT R0, R5, 0xffff, RZ, 0xc0, !PT ;  /* 0x0000ffff05000812 */ /* 0x000fe400078ec0ff */
[----:B--2---:R-:W-:Y:S02]  /*2820*/  @P0 MOV R2, R4 ;  /* 0x0000000400020202 */ /* 0x004fe40000000f00 */
[----:B------:R-:W-:Y:S01]  /*2830*/  @P0 R2UR UR5, R0 ;  /* 0x00000000000502ca */ /* 0x000fe200000e0000 */
[----:B------:R-:W-:Y:S01]  /*2840*/  VIADD R0, R3, 0x90 ;  /* 0x0000009003007836 */ /* 0x000fe20000000000 */
[----:B------:R-:W-:Y:S02]  /*2850*/  @P0 SHF.R.U32.HI R4, RZ, 0x10, R5 ;  /* 0x00000010ff040819 */ /* 0x000fe40000011605 */
[----:B------:R-:W-:Y:S02]  /*2860*/  @P0 R2UR UR6, R2 ;  /* 0x00000000020602ca */ /* 0x000fe400000e0000 */
[----:B------:R-:W-:-:S02]  /*2870*/  PRMT R0, RZ, 0x654, R0 ;  /* 0x00000654ff007816 */ /* 0x000fc40000000000 */
[----:B------:R-:W-:Y:S02]  /*2880*/  @P0 R2UR UR4, R4 ;  /* 0x00000000040402ca */ /* 0x000fe400000e0000 */
[----:B------:R1:W-:Y:S03]  /*2890*/  SYNCS.ARRIVE.TRANS64.RED.A1T0 RZ, [R0+URZ], RZ ;  /* 0x000000ff00ff79a7 */ /* 0x0003e600081004ff */
[----:B------:R-:W-:-:S04]  /*28a0*/  @UP1 UMOV UR45, UR5 ;  /* 0x00000005002d1c82 */ /* 0x000fc80008000000 */
[----:B------:R-:W-:-:S04]  /*28b0*/  @UP1 UMOV UR53, UR6 ;  /* 0x0000000600351c82 */ /* 0x000fc80008000000 */
[----:B------:R-:W-:Y:S01]  /*28c0*/  @UP1 UMOV UR60, UR4 ;  /* 0x00000004003c1c82 */ /* 0x000fe20008000000 */
[----:B------:R-:W-:Y:S05]  /*28d0*/  BRA.U !UP0, `(.L_x_44) ;  /* 0x0000000108d47547 */ /* 0x000fea000b800000 */
[----:B------:R-:W2:Y:S01]  /*28e0*/  LDCU.128 UR12, c[0x0][0xb10] ;  /* 0x00016200ff0c77ac */ /* 0x000ea20008000c00 */
[----:B------:R-:W4:Y:S01]  /*28f0*/  LDCU UR21, c[0x0][0xb20] ;  /* 0x00016400ff1577ac */ /* 0x000f220008000800 */
[----:B------:R-:W3:Y:S01]  /*2900*/  LDCU UR20, c[0x0][0xb0c] ;  /* 0x00016180ff1477ac */ /* 0x000ee20008000800 */
[----:B------:R-:W1:Y:S01]  /*2910*/  LDCU.64 UR8, c[0x0][0xb28] ;  /* 0x00016500ff0877ac */ /* 0x000e620008000a00 */
[----:B------:R-:W-:Y:S02]  /*2920*/  UISETP.NE.AND UP3, UPT, UR39, 0x1, UPT ;  /* 0x000000012700788c */ /* 0x000fe4000bf65270 */
[----:B--2---:R-:W-:Y:S02]  /*2930*/  UIMAD.WIDE.U32 UR6, UR62, UR15, URZ ;  /* 0x0000000f3e0672a5 */ /* 0x004fe4000f8e00ff */
[----:B------:R-:W-:Y:S02]  /*2940*/  UIMAD.WIDE.U32 UR4, UR63, UR12, URZ ;  /* 0x0000000c3f0472a5 */ /* 0x000fe4000f8e00ff */
[----:B------:R-:W-:-:S02]  /*2950*/  UISETP.NE.AND UP0, UPT, UR14, 0x1, UPT ;  /* 0x000000010e00788c */ /* 0x000fc4000bf05270 */
[----:B------:R-:W-:Y:S01]  /*2960*/  UIMAD.WIDE.U32 UR18, UR45, UR15, URZ ;  /* 0x0000000f2d1272a5 */ /* 0x000fe2000f8e00ff */
[----:B------:R-:W-:Y:S02]  /*2970*/  UMOV UR6, UR7 ;  /* 0x0000000700067c82 */ /* 0x000fe40008000000 */
[----:B------:R-:W-:Y:S01]  /*2980*/  UMOV UR4, UR5 ;  /* 0x0000000500047c82 */ /* 0x000fe20008000000 */
[----:B----4-:R-:W-:Y:S02]  /*2990*/  USHF.R.U32.HI UR6, URZ, UR21, UR6 ;  /* 0x00000015ff067299 */ /* 0x010fe40008011606 */
[----:B---3--:R-:W-:Y:S02]  /*29a0*/  UISETP.NE.AND UP2, UPT, UR20, 0x1, UPT ;  /* 0x000000011400788c */ /* 0x008fe4000bf45270 */
[----:B------:R-:W-:Y:S02]  /*29b0*/  USHF.R.U32.HI UR4, URZ, UR13, UR4 ;  /* 0x0000000dff047299 */ /* 0x000fe40008011604 */
[----:B------:R-:W-:-:S02]  /*29c0*/  USEL UR5, UR62, UR6, !UP0 ;  /* 0x000000063e057287 */ /* 0x000fc4000c000000 */
[----:B------:R-:W-:Y:S02]  /*29d0*/  USEL UR6, UR63, UR4, !UP2 ;  /* 0x000000043f067287 */ /* 0x000fe4000d000000 */
[----:B-1----:R-:W-:Y:S01]  /*29e0*/  UIMAD.WIDE.U32 UR10, UR5, UR8, URZ ;  /* 0x00000008050a72a5 */ /* 0x002fe2000f8e00ff */
[----:B------:R-:W-:Y:S01]  /*29f0*/  UMOV UR4, UR19 ;  /* 0x0000001300047c82 */ /* 0x000fe20008000000 */
[----:B------:R-:W-:Y:S02]  /*2a00*/  UIMAD.WIDE.U32 UR16, UR53, UR12, URZ ;  /* 0x0000000c351072a5 */ /* 0x000fe4000f8e00ff */
[----:B------:R-:W-:-:S03]  /*2a10*/  UIMAD.WIDE.U32 UR18, UR6, UR8, URZ ;  /* 0x00000008061272a5 */ /* 0x000fc6000f8e00ff */
[----:B------:R-:W-:Y:S01]  /*2a20*/  UMOV UR10, UR11 ;  /* 0x0000000b000a7c82 */ /* 0x000fe20008000000 */
[----:B------:R-:W-:Y:S02]  /*2a30*/  USHF.R.U32.HI UR4, URZ, UR21, UR4 ;  /* 0x00000015ff047299 */ /* 0x000fe40008011604 */
[----:B------:R-:W-:Y:S01]  /*2a40*/  @UP3 USHF.R.U32.HI UR5, URZ, UR9, UR10 ;  /* 0x00000009ff053299 */ /* 0x000fe2000801160a */
[----:B------:R-:W-:Y:S01]  /*2a50*/  UMOV UR16, UR17 ;  /* 0x0000001100107c82 */ /* 0x000fe20008000000 */
[----:B------:R-:W-:Y:S01]  /*2a60*/  UMOV UR18, UR19 ;  /* 0x0000001300127c82 */ /* 0x000fe20008000000 */
[----:B------:R-:W-:Y:S02]  /*2a70*/  USHF.R.U32.HI UR13, URZ, UR13, UR16 ;  /* 0x0000000dff0d7299 */ /* 0x000fe40008011610 */
[----:B------:R-:W-:Y:S02]  /*2a80*/  USEL UR4, UR45, UR4, !UP0 ;  /* 0x000000042d047287 */ /* 0x000fe4000c000000 */
[----:B------:R-:W-:-:S02]  /*2a90*/  @UP3 USHF.R.U32.HI UR6, URZ, UR9, UR18 ;  /* 0x00000009ff063299 */ /* 0x000fc40008011612 */
[----:B------:R-:W-:Y:S02]  /*2aa0*/  UIMAD UR7, UR39, UR5, URZ ;  /* 0x00000005270772a4 */ /* 0x000fe4000f8e02ff */
[----:B------:R-:W-:Y:S02]  /*2ab0*/  USEL UR5, UR53, UR13, !UP2 ;  /* 0x0000000d35057287 */ /* 0x000fe4000d000000 */
[----:B------:R-:W-:Y:S02]  /*2ac0*/  UIMAD UR10, UR39, UR6, URZ ;  /* 0x00000006270a72a4 */ /* 0x000fe4000f8e02ff */
[----:B------:R-:W-:Y:S02]  /*2ad0*/  UISETP.GE.AND UP0, UPT, UR4, UR7, UPT ;  /* 0x000000070400728c */ /* 0x000fe4000bf06270 */
[----:B------:R-:W-:Y:S02]  /*2ae0*/  UIMAD.WIDE.U32 UR12, UR4, UR8, URZ ;  /* 0x00000008040c72a5 */ /* 0x000fe4000f8e00ff */
[----:B------:R-:W-:-:S02]  /*2af0*/  UISETP.GE.OR UP0, UPT, UR5, UR10, UP0 ;  /* 0x0000000a0500728c */ /* 0x000fc40008706670 */
        /* <DEDUP_REMOVED lines=19> */
.L_x_44:
[----:B------:R-:W2:Y:S02]  /*2c30*/  LDCU UR4, c[0x0][0xb30] ;  /* 0x00016600ff0477ac */ /* 0x000ea40008000800 */
[----:B--2---:R-:W-:-:S09]  /*2c40*/  UISETP.NE.AND UP0, UPT, UR4, 0x1, UPT ;  /* 0x000000010400788c */ /* 0x004fd2000bf05270 */
[----:B------:R-:W-:Y:S05]  /*2c50*/  BRA.U UP0, `(.L_x_45) ;  /* 0x0000000100447547 */ /* 0x000fea000b800000 */
[----:B------:R-:W2:Y:S01]  /*2c60*/  LDCU.128 UR8, c[0x0][0xb10] ;  /* 0x00016200ff0877ac */ /* 0x000ea20008000c00 */
[----:B------:R-:W4:Y:S01]  /*2c70*/  LDCU UR12, c[0x0][0xb0c] ;  /* 0x00016180ff0c77ac */ /* 0x000f220008000800 */
[----:B------:R-:W1:Y:S01]  /*2c80*/  LDCU UR13, c[0x0][0xb20] ;  /* 0x00016400ff0d77ac */ /* 0x000e620008000800 */
[----:B--2---:R-:W-:Y:S02]  /*2c90*/  UIMAD.WIDE.U32 UR6, UR53, UR8, URZ ;  /* 0x00000008350672a5 */ /* 0x004fe4000f8e00ff */
[----:B------:R-:W-:Y:S02]  /*2ca0*/  UIMAD.WIDE.U32 UR4, UR45, UR11, URZ ;  /* 0x0000000b2d0472a5 */ /* 0x000fe4000f8e00ff */
[----:B----4-:R-:W-:Y:S02]  /*2cb0*/  UISETP.NE.AND UP2, UPT, UR12, 0x1, UPT ;  /* 0x000000010c00788c */ /* 0x010fe4000bf45270 */
[----:B------:R-:W-:Y:S01]  /*2cc0*/  UISETP.NE.AND UP0, UPT, UR10, 0x1, UPT ;  /* 0x000000010a00788c */ /* 0x000fe2000bf05270 */
[----:B------:R-:W-:-:S02]  /*2cd0*/  UMOV UR6, UR7 ;  /* 0x0000000700067c82 */ /* 0x000fc40008000000 */
[----:B------:R-:W-:Y:S01]  /*2ce0*/  UMOV UR4, UR5 ;  /* 0x0000000500047c82 */ /* 0x000fe20008000000 */
[----:B------:R-:W-:Y:S02]  /*2cf0*/  USHF.R.U32.HI UR6, URZ, UR9, UR6 ;  /* 0x00000009ff067299 */ /* 0x000fe40008011606 */
[----:B-1----:R-:W-:Y:S02]  /*2d00*/  USHF.R.U32.HI UR4, URZ, UR13, UR4 ;  /* 0x0000000dff047299 */ /* 0x002fe40008011604 */
[----:B------:R-:W-:Y:S02]  /*2d10*/  USEL UR5, UR53, UR6, !UP2 ;  /* 0x0000000635057287 */ /* 0x000fe4000d000000 */
[----:B------:R-:W-:-:S04]  /*2d20*/  USEL UR4, UR45, UR4, !UP0 ;  /* 0x000000042d047287 */ /* 0x000fc8000c000000 */
[----:B------:R-:W-:Y:S02]  /*2d30*/  UIADD3 UR6, UPT, UPT, UR5, -UR4, URZ ;  /* 0x8000000405067290 */ /* 0x000fe4000fffe0ff */
[----:B------:R-:W-:Y:S02]  /*2d40*/  UIADD3 UR4, UPT, UPT, -UR5, UR4, URZ ;  /* 0x0000000405047290 */ /* 0x000fe4000fffe1ff */
[----:B------:R-:W-:Y:S02]  /*2d50*/  UIMAD UR45, UR6, UR10, UR45 ;  /* 0x0000000a062d72a4 */ /* 0x000fe4000f8e022d */
[----:B------:R-:W-:-:S12]  /*2d60*/  UIMAD UR53, UR4, UR12, UR53 ;  /* 0x0000000c043572a4 */ /* 0x000fd8000f8e0235 */
.L_x_45:
[----:B------:R-:W-:Y:S01]  /*2d70*/  VIADD R11, R11, 0x1 ;  /* 0x000000010b0b7836 */ /* 0x000fe20000000000 */
[----:B------:R-:W-:Y:S02]  /*2d80*/  R2UR UR5, R59 ;  /* 0x000000003b0572ca */ /* 0x000fe400000e0000 */
[----:B------:R-:W-:Y:S02]  /*2d90*/  R2UR UR4, R58 ;  /* 0x000000003a0472ca */ /* 0x000fe400000e0000 */
[C---:B------:R-:W-:Y:S02]  /*2da0*/  ISETP.NE.AND P0, PT, R11.reuse, 0x2, PT ;  /* 0x000000020b00780c */ /* 0x040fe40003f05270 */
[----:B------:R-:W-:Y:S02]  /*2db0*/  PLOP3.LUT P2, PT, PT, PT, PT, 0x80, 0x8 ;  /* 0x000000000008781c */ /* 0x000fe40003f4f070 */
[----:B------:R-:W-:Y:S02]  /*2dc0*/  SEL R3, RZ, 0x1, P0 ;  /* 0x00000001ff037807 */ /* 0x000fe40000000000 */
[----:B------:R-:W-:-:S02]  /*2dd0*/  SEL R11, R11, RZ, P0 ;  /* 0x000000ff0b0b7207 */ /* 0x000fc40000000000 */
[----:B------:R-:W-:Y:S01]  /*2de0*/  LOP3.LUT R10, R10, R3, RZ, 0x3c, !PT ;  /* 0x000000030a0a7212 */ /* 0x000fe200078e3cff */
[----:B------:R-:W-:Y:S02]  /*2df0*/  UIADD3 UR20, UPT, UPT, UR53, UR5, URZ ;  /* 0x0000000535147290 */ /* 0x000fe4000fffe0ff */
[----:B------:R-:W-:Y:S01]  /*2e00*/  UIADD3 UR21, UPT, UPT, UR45, UR4, URZ ;  /* 0x000000042d157290 */ /* 0x000fe2000fffe0ff */
[----:B------:R-:W-:Y:S11]  /*2e10*/  BRA.U UP1, `(.L_x_46) ;  /* 0xffffffe901f47547 */ /* 0x000ff6000b83ffff */
[----:B------:R-:W-:Y:S01]  /*2e20*/  UIADD3 UR22, UPT, UPT, UR22, 0x20, URZ ;  /* 0x0000002016167890 */ /* 0x000fe2000fffe0ff */
[----:B------:R-:W-:-:S03]  /*2e30*/  SHF.L.U32 R3, R12, 0x1f, RZ ;  /* 0x0000001f0c037819 */ /* 0x000fc600000006ff */
[----:B------:R-:W-:-:S09]  /*2e40*/  ULEA UR4, UR23, UR22, 0x3 ;  /* 0x0000001617047291 */ /* 0x000fd2000f8e18ff */
[----:B------:R-:W2:Y:S02]  /*2e50*/  SYNCS.PHASECHK.TRANS64.TRYWAIT P0, [UR4], R3 ;  /* 0x00000003ff0075a7 */ /* 0x000ea40008001104 */
[----:B--2---:R-:W-:Y:S05]  /*2e60*/  @!P0 BRA `(.L_x_47) ;  /* 0x0000005c00088947 */ /* 0x004fea0003800000 */
.L_x_142:
[----:B------:R-:W-:-:S04]  /*2e70*/  UIADD3 UR4, UPT, UPT, UR23, 0x1, URZ ;  /* 0x0000000117047890 */ /* 0x000fc8000fffe0ff */
[----:B------:R-:W-:-:S04]  /*2e80*/  UISETP.NE.AND UP0, UPT, UR4, 0x4, UPT ;  /* 0x000000040400788c */ /* 0x000fc8000bf05270 */
[----:B------:R-:W-:Y:S02]  /*2e90*/  USEL UR6, URZ, 0x1, UP0 ;  /* 0x00000001ff067887 */ /* 0x000fe40008000000 */
[----:B------:R-:W-:-:S04]  /*2ea0*/  USEL UR4, UR4, URZ, UP0 ;  /* 0x000000ff04047287 */ /* 0x000fc80008000000 */
[----:B------:R-:W-:Y:S01]  /*2eb0*/  ULEA UR5, UR4, UR22, 0x3 ;  /* 0x0000001604057291 */ /* 0x000fe2000f8e18ff */
[----:B------:R-:W-:-:S04]  /*2ec0*/  LOP3.LUT R2, R12, UR6, RZ, 0x3c, !PT ;  /* 0x000000060c027c12 */ /* 0x000fc8000f8e3cff */
[----:B-1----:R-:W-:-:S04]  /*2ed0*/  SHF.L.U32 R3, R2, 0x1f, RZ ;  /* 0x0000001f02037819 */ /* 0x002fc800000006ff */
[----:B------:R-:W1:Y:S02]  /*2ee0*/  SYNCS.PHASECHK.TRANS64.TRYWAIT P0, [UR5], R3 ;  /* 0x00000003ff0075a7 */ /* 0x000e640008001105 */
[----:B-1----:R-:W-:Y:S05]  /*2ef0*/  @!P0 BRA `(.L_x_48) ;  /* 0x0000005800fc8947 */ /* 0x002fea0003800000 */
.L_x_144:
        /* <DEDUP_REMOVED lines=9> */
.L_x_146:
[----:B------:R-:W-:-:S04]  /*2f90*/  UIADD3 UR4, UPT, UPT, UR4, 0x1, URZ ;  /* 0x0000000104047890 */ /* 0x000fc8000fffe0ff */
[----:B------:R-:W-:-:S04]  /*2fa0*/  UISETP.NE.AND UP0, UPT, UR4, 0x4, UPT ;  /* 0x000000040400788c */ /* 0x000fc8000bf05270 */
[----:B------:R-:W-:Y:S02]  /*2fb0*/  USEL UR5, URZ, 0x1, UP0 ;  /* 0x00000001ff057887 */ /* 0x000fe40008000000 */
[----:B------:R-:W-:-:S04]  /*2fc0*/  USEL UR4, UR4, URZ, UP0 ;  /* 0x000000ff04047287 */ /* 0x000fc80008000000 */
[----:B------:R-:W-:Y:S01]  /*2fd0*/  ULEA UR4, UR4, UR22, 0x3 ;  /* 0x0000001604047291 */ /* 0x000fe2000f8e18ff */
[----:B-1----:R-:W-:-:S04]  /*2fe0*/  LOP3.LUT R3, R2, UR5, RZ, 0x3c, !PT ;  /* 0x0000000502037c12 */ /* 0x002fc8000f8e3cff */
[----:B------:R-:W-:Y:S01]  /*2ff0*/  SHF.L.U32 R3, R3, 0x1f, RZ ;  /* 0x0000001f03037819 */ /* 0x000fe200000006ff */
[----:B------:R-:W-:-:S07]  /*3000*/  IMAD.U32 R0, RZ, RZ, UR4 ;  /* 0x00000004ff007e24 */ /* 0x000fce000f8e00ff */
.L_x_50:
[----:B-1----:R1:W2:Y:S02]  /*3010*/  SYNCS.PHASECHK.TRANS64.TRYWAIT P0, [R0+URZ], R3 ;  /* 0x00000003000075a7 */ /* 0x0022a400080011ff */
[----:B--2---:R-:W-:Y:S05]  /*3020*/  @!P0 NANOSLEEP.SYNCS 0x989680 ;  /* 0x009896800000895d */ /* 0x004fea0003900000 */
[----:B------:R-:W2:Y:S02]  /*3030*/  @!P0 SYNCS.PHASECHK.TRANS64 P0, [R0+URZ], R3 ;  /* 0x00000003000085a7 */ /* 0x000ea400080010ff */
[----:B--2---:R-:W-:Y:S05]  /*3040*/  @P0 EXIT ;  /* 0x000000000000094d */ /* 0x004fea0003800000 */
[----:B------:R-:W-:Y:S05]  /*3050*/  BRA `(.L_x_50) ;  /* 0xfffffffc00ec7947 */ /* 0x000fea000383ffff */
.L_x_22:
[----:B------:R-:W-:-:S04]  /*3060*/  UISETP.NE.AND UP0, UPT, UR61, URZ, UPT ;  /* 0x000000ff3d00728c */ /* 0x000fc8000bf05270 */
[----:B------:R-:W-:-:S09]  /*3070*/  UISETP.NE.OR UP0, UPT, UR18, 0x1, UP0 ;  /* 0x000000011200788c */ /* 0x000fd20008705670 */
[----:B------:R-:W-:Y:S05]  /*3080*/  BRA.U UP0, `(.L_x_51) ;  /* 0x00000005004c7547 */ /* 0x000fea000b800000 */
[----:B------:R-:W-:Y:S01]  /*3090*/  HFMA2 R3, -RZ, RZ, 0, 0 ;  /* 0x00000000ff037431 */ /* 0x000fe200000001ff */
[----:B------:R-:W-:Y:S01]  /*30a0*/  ISETP.GE.U32.AND P2, PT, R5, 0x4, PT ;  /* 0x000000040500780c */ /* 0x000fe20003f46070 */
[----:B------:R-:W-:Y:S01]  /*30b0*/  IMAD.MOV.U32 R12, RZ, RZ, 0x1 ;  /* 0x00000001ff0c7424 */ /* 0x000fe200078e00ff */
[----:B------:R-:W-:Y:S01]  /*30c0*/  CS2R R6, SRZ ;  /* 0x0000000000067805 */ /* 0x000fe2000001ff00 */
[----:B------:R-:W-:Y:S01]  /*30d0*/  IMAD.MOV.U32 R4, RZ, RZ, RZ ;  /* 0x000000ffff047224 */ /* 0x000fe200078e00ff */
[----:B------:R-:W-:Y:S01]  /*30e0*/  UMOV UR6, 0x400 ;  /* 0x0000040000067882 */ /* 0x000fe20000000000 */
[----:B------:R-:W-:Y:S01]  /*30f0*/  UMOV UR5, URZ ;  /* 0x000000ff00057c82 */ /* 0x000fe20008000000 */
[----:B------:R-:W-:-:S12]  /*3100*/  ULEA UR6, UR61, UR6, 0x18 ;  /* 0x000000063d067291 */ /* 0x000fd8000f8ec0ff */
.L_x_55:
[----:B------:R-:W-:Y:S02]  /*3110*/  LEA R0, R3, UR6, 0x3 ;  /* 0x0000000603007c11 */ /* 0x000fe4000f8e18ff */
[----:B------:R-:W-:-:S03]  /*3120*/  SHF.L.U32 R9, R4, 0x1f, RZ ;  /* 0x0000001f04097819 */ /* 0x000fc600000006ff */
[----:B------:R-:W-:Y:S01]  /*3130*/  VIADD R8, R0, 0xf0 ;  /* 0x000000f000087836 */ /* 0x000fe20000000000 */
[----:B------:R-:W1:Y:S02]  /*3140*/  SYNCS.PHASECHK.TRANS64.TRYWAIT P0, [R0+URZ+0xe0], R9 ;  /* 0x0000e009000075a7 */ /* 0x000e6400080011ff */
[----:B-1----:R-:W-:Y:S05]  /*3150*/  @!P0 BRA `(.L_x_52) ;  /* 0x0000005800948947 */ /* 0x002fea0003800000 */
.L_x_147:
[----:B------:R-:W-:Y:S01]  /*3160*/  ULEA UR4, UR5, UR6, 0x3 ;  /* 0x0000000605047291 */ /* 0x000fe2000f8e18ff */
[----:B------:R-:W-:Y:S01]  /*3170*/  PRMT R8, RZ, 0x654, R8 ;  /* 0x00000654ff087816 */ /* 0x000fe20000000008 */
[----:B-1----:R-:W-:Y:S01]  /*3180*/  @!P2 IMAD.MOV.U32 R9, RZ, RZ, 0x10 ;  /* 0x00000010ff09a424 */ /* 0x002fe200078e00ff */
[----:B------:R-:W-:Y:S01]  /*3190*/  SHF.L.U32 R11, R12, 0x1f, RZ ;  /* 0x0000001f0c0b7819 */ /* 0x000fe200000006ff */
[----:B------:R-:W-:Y:S01]  /*31a0*/  UIADD3 UR7, UPT, UPT, UR4, 0x80, URZ ;  /* 0x0000008004077890 */ /* 0x000fe2000fffe0ff */
[----:B------:R1:W-:Y:S05]  /*31b0*/  SYNCS.ARRIVE.TRANS64.RED.A1T0 RZ, [R8+URZ], RZ ;  /* 0x000000ff08ff79a7 */ /* 0x0003ea00081004ff */
[----:B------:R-:W-:Y:S01]  /*31c0*/  IMAD.U32 R0, RZ, RZ, UR7 ;  /* 0x00000007ff007e24 */ /* 0x000fe2000f8e00ff */
[----:B------:R-:W2:Y:S04]  /*31d0*/  SYNCS.PHASECHK.TRANS64.TRYWAIT P0, [UR4+0x90], R11 ;  /* 0x0000900bff0075a7 */ /* 0x000ea80008001104 */
[----:B------:R-:W-:Y:S01]  /*31e0*/  PRMT R13, R5, 0x654, R0 ;  /* 0x00000654050d7816 */ /* 0x000fe20000000000 */
[----:B-12---:R-:W-:Y:S06]  /*31f0*/  @!P0 BRA `(.L_x_53) ;  /* 0x0000005800808947 */ /* 0x006fec0003800000 */
.L_x_149:
[----:B------:R-:W-:Y:S01]  /*3200*/  ULEA UR8, UR5, UR6, 0x4 ;  /* 0x0000000605087291 */ /* 0x000fe2000f8e20ff */
[----:B------:R-:W-:Y:S01]  /*3210*/  SEL R2, R13, R2, !P2 ;  /* 0x000000020d027207 */ /* 0x000fe20005000000 */
[----:B------:R-:W-:Y:S01]  /*3220*/  UIADD3 UR9, UPT, UPT, UR4, 0x80, URZ ;  /* 0x0000008004097890 */ /* 0x000fe2000fffe0ff */
[----:B-1----:R-:W-:Y:S01]  /*3230*/  LEA R0, R7, UR6, 0x3 ;  /* 0x0000000607007c11 */ /* 0x002fe2000f8e18ff */
[----:B------:R-:W-:Y:S01]  /*3240*/  UIADD3 UR8, UPT, UPT, UR8, 0x110, URZ ;  /* 0x0000011008087890 */ /* 0x000fe2000fffe0ff */
[----:B------:R1:W-:Y:S01]  /*3250*/  @!P2 SYNCS.ARRIVE.TRANS64.RED RZ, [R2+URZ], R9 ;  /* 0x0000000902ffa9a7 */ /* 0x0003e200080004ff */
[----:B------:R-:W-:Y:S01]  /*3260*/  UIADD3 UR4, UPT, UPT, UR5, 0x1, URZ ;  /* 0x0000000105047890 */ /* 0x000fe2000fffe0ff */
[----:B------:R-:W-:-:S03]  /*3270*/  VIADD R3, R3, 0x1 ;  /* 0x0000000103037836 */ /* 0x000fc60000000000 */
[----:B------:R-:W-:Y:S02]  /*3280*/  UISETP.NE.AND UP0, UPT, UR4, 0x2, UPT ;  /* 0x000000020400788c */ /* 0x000fe4000bf05270 */
[----:B------:R-:W-:Y:S01]  /*3290*/  ISETP.NE.AND P0, PT, R3, 0x2, PT ;  /* 0x000000020300780c */ /* 0x000fe20003f05270 */
[----:B------:R-:W-:Y:S06]  /*32a0*/  UGETNEXTWORKID.BROADCAST [UR8], [UR9] ;  /* 0x00000000080073ca */ /* 0x000fec0008000100 */
[----:B------:R-:W-:Y:S02]  /*32b0*/  USEL UR7, URZ, 0x1, UP0 ;  /* 0x00000001ff077887 */ /* 0x000fe40008000000 */
[----:B------:R-:W-:-:S04]  /*32c0*/  USEL UR5, UR4, URZ, UP0 ;  /* 0x000000ff04057287 */ /* 0x000fc80008000000 */
[----:B------:R-:W-:Y:S02]  /*32d0*/  LOP3.LUT R12, R12, UR7, RZ, 0x3c, !PT ;  /* 0x000000070c0c7c12 */ /* 0x000fe4000f8e3cff */
[----:B-1----:R-:W-:-:S04]  /*32e0*/  SHF.L.U32 R9, R6, 0x1f, RZ ;  /* 0x0000001f06097819 */ /* 0x002fc800000006ff */
[----:B------:R-:W1:Y:S02]  /*32f0*/  SYNCS.PHASECHK.TRANS64.TRYWAIT P1, [R0+URZ+0x80], R9 ;  /* 0x00008009000075a7 */ /* 0x000e6400080211ff */
[----:B-1----:R-:W-:Y:S05]  /*3300*/  @!P1 BRA `(.L_x_54) ;  /* 0x0000005800549947 */ /* 0x002fea0003800000 */
.L_x_150:
[C---:B------:R-:W-:Y:S01]  /*3310*/  LEA R8, R7.reuse, UR6, 0x4 ;  /* 0x0000000607087c11 */ /* 0x040fe2000f8e20ff */
[----:B------:R-:W-:Y:S01]  /*3320*/  VIADD R7, R7, 0x1 ;  /* 0x0000000107077836 */ /* 0x000fe20000000000 */
[----:B------:R-:W-:Y:S01]  /*3330*/  SEL R3, R3, RZ, P0 ;  /* 0x000000ff03037207 */ /* 0x000fe20000000000 */
[----:B-1----:R-:W-:-:S03]  /*3340*/  VIADD R0, R0, 0x90 ;  /* 0x0000009000007836 */ /* 0x002fc60000000000 */
[----:B------:R-:W1:Y:S01]  /*3350*/  LDS.128 R8, [R8+0x110] ;  /* 0x0001100008087984 */ /* 0x000e620000000c00 */
[C---:B------:R-:W-:Y:S02]  /*3360*/  ISETP.NE.AND P1, PT, R7.reuse, 0x2, PT ;  /* 0x000000020700780c */ /* 0x040fe40003f25270 */
[----:B------:R-:W-:Y:S01]  /*3370*/  PRMT R0, RZ, 0x654, R0 ;  /* 0x00000654ff007816 */ /* 0x000fe20000000000 */
[----:B------:R-:W-:Y:S01]  /*3380*/  @!PT LDS RZ, [RZ] ;  /* 0x00000000fffff984 */ /* 0x000fe20000000800 */
[----:B------:R-:W-:Y:S01]  /*3390*/  @!PT LDS RZ, [RZ] ;  /* 0x00000000fffff984 */ /* 0x000fe20000000800 */
[----:B------:R-:W-:Y:S01]  /*33a0*/  @!PT LDS RZ, [RZ] ;  /* 0x00000000fffff984 */ /* 0x000fe20000000800 */
[----:B------:R-:W-:Y:S01]  /*33b0*/  @!PT LDS RZ, [RZ] ;  /* 0x00000000fffff984 */ /* 0x000fe20000000800 */
[----:B------:R2:W-:Y:S06]  /*33c0*/  MEMBAR.ALL.CTA ;  /* 0x0000000000007992 */ /* 0x0005ec0000008000 */
[----:B--2---:R-:W2:Y:S01]  /*33d0*/  FENCE.VIEW.ASYNC.S ;  /* 0x00000000000073c6 */ /* 0x004ea20000000000 */
[----:B------:R-:W-:Y:S01]  /*33e0*/  SEL R7, R7, RZ, P1 ;  /* 0x000000ff07077207 */ /* 0x000fe20000800000 */
[----:B--2---:R2:W-:Y:S01]  /*33f0*/  SYNCS.ARRIVE.TRANS64.RED.A1T0 RZ, [R0+URZ], RZ ;  /* 0x000000ff00ff79a7 */ /* 0x0045e200081004ff */
[----:B-1----:R-:W-:-:S02]  /*3400*/  LOP3.LUT P3, RZ, R10, 0x1, RZ, 0xc0, !PT ;  /* 0x000000010aff7812 */ /* 0x002fc4000786c0ff */
[----:B------:R-:W-:Y:S02]  /*3410*/  SEL R9, RZ, 0x1, P0 ;  /* 0x00000001ff097807 */ /* 0x000fe40000000000 */
[----:B------:R-:W-:Y:S02]  /*3420*/  SEL R11, RZ, 0x1, P1 ;  /* 0x00000001ff0b7807 */ /* 0x000fe40000800000 */
[----:B------:R-:W-:Y:S02]  /*3430*/  LOP3.LUT R4, R4, R9, RZ, 0x3c, !PT ;  /* 0x0000000904047212 */ /* 0x000fe400078e3cff */
[----:B------:R-:W-:-:S05]  /*3440*/  LOP3.LUT R6, R6, R11, RZ, 0x3c, !PT ;  /* 0x0000000b06067212 */ /* 0x000fca00078e3cff */
[----:B--2---:R-:W-:Y:S05]  /*3450*/  @P3 BRA `(.L_x_55) ;  /* 0xfffffffc002c3947 */ /* 0x004fea000383ffff */
[----:B------:R-:W-:Y:S01]  /*3460*/  ULEA UR4, UR5, UR6, 0x3 ;  /* 0x0000000605047291 */ /* 0x000fe2000f8e18ff */
[----:B------:R-:W-:-:S08]  /*3470*/  SHF.L.U32 R3, R12, 0x1f, RZ ;  /* 0x0000001f0c037819 */ /* 0x000fd000000006ff */
[----:B------:R-:W1:Y:S02]  /*3480*/  SYNCS.PHASECHK.TRANS64 P0, [UR4+0x90], R3 ;  /* 0x00009003ff0075a7 */ /* 0x000e640008001004 */
[----:B-1----:R-:W-:Y:S05]  /*3490*/  @P0 BRA `(.L_x_56) ;  /* 0x0000000000080947 */ /* 0x002fea0003800000 */
[----:B------:R-:W1:Y:S02]  /*34a0*/  SYNCS.PHASECHK.TRANS64.TRYWAIT P0, [UR4+0x90], R3 ;  /* 0x00009003ff0075a7 */ /* 0x000e640008001104 */
[----:B-1----:R-:W-:Y:S05]  /*34b0*/  @!P0 BRA `(.L_x_57) ;  /* 0x0000005400fc8947 */ /* 0x002fea0003800000 */
.L_x_56:
[----:B------:R-:W-:-:S04]  /*34c0*/  UIADD3 UR7, UPT, UPT, UR5, 0x1, URZ ;  /* 0x0000000105077890 */ /* 0x000fc8000fffe0ff */
[----:B------:R-:W-:-:S04]  /*34d0*/  UISETP.NE.AND UP0, UPT, UR7, 0x2, UPT ;  /* 0x000000020700788c */ /* 0x000fc8000bf05270 */
[----:B------:R-:W-:Y:S02]  /*34e0*/  USEL UR8, URZ, 0x1, UP0 ;  /* 0x00000001ff087887 */ /* 0x000fe40008000000 */
[----:B------:R-:W-:-:S04]  /*34f0*/  USEL UR7, UR7, URZ, UP0 ;  /* 0x000000ff07077287 */ /* 0x000fc80008000000 */
[----:B------:R-:W-:Y:S01]  /*3500*/  ULEA UR7, UR7, UR6, 0x3 ;  /* 0x0000000607077291 */ /* 0x000fe2000f8e18ff */
[----:B-1----:R-:W-:-:S04]  /*3510*/  LOP3.LUT R3, R12, UR8, RZ, 0x3c, !PT ;  /* 0x000000080c037c12 */ /* 0x002fc8000f8e3cff */
[----:B------:R-:W-:-:S04]  /*3520*/  SHF.L.U32 R0, R3, 0x1f, RZ ;  /* 0x0000001f03007819 */ /* 0x000fc800000006ff */
[----:B------:R-:W1:Y:S02]  /*3530*/  SYNCS.PHASECHK.TRANS64 P0, [UR7+0x90], R0 ;  /* 0x00009000ff0075a7 */ /* 0x000e640008001007 */
[----:B-1----:R-:W-:Y:S05]  /*3540*/  @P0 EXIT ;  /* 0x000000000000094d */ /* 0x002fea0003800000 */
[----:B------:R-:W-:Y:S02]  /*3550*/  SHF.L.U32 R3, R3, 0x1f, RZ ;  /* 0x0000001f03037819 */ /* 0x000fe400000006ff */
[----:B------:R-:W-:-:S07]  /*3560*/  MOV R0, UR7 ;  /* 0x0000000700007c02 */ /* 0x000fce0008000f00 */
.L_x_58:
[----:B-1----:R1:W2:Y:S02]  /*3570*/  SYNCS.PHASECHK.TRANS64.TRYWAIT P0, [R0+URZ+0x90], R3 ;  /* 0x00009003000075a7 */ /* 0x0022a400080011ff */
[----:B--2---:R-:W-:Y:S05]  /*3580*/  @!P0 NANOSLEEP.SYNCS 0x989680 ;  /* 0x009896800000895d */ /* 0x004fea0003900000 */
[----:B------:R-:W2:Y:S02]  /*3590*/  @!P0 SYNCS.PHASECHK.TRANS64 P0, [R0+URZ+0x90], R3 ;  /* 0x00009003000085a7 */ /* 0x000ea400080010ff */
[----:B--2---:R-:W-:Y:S05]  /*35a0*/  @P0 EXIT ;  /* 0x000000000000094d */ /* 0x004fea0003800000 */
[----:B------:R-:W-:Y:S05]  /*35b0*/  BRA `(.L_x_58) ;  /* 0xfffffffc00ec7947 */ /* 0x000fea000383ffff */
.L_x_51:
[----:B------:R-:W-:Y:S05]  /*35c0*/  BRA.U UP4, `(.L_x_59) ;  /* 0x00000019044c7547 */ /* 0x000fea000b800000 */
[----:B------:R-:W-:Y:S01]  /*35d0*/  UMOV UR4, 0x40 ;  /* 0x0000004000047882 */ /* 0x000fe20000000000 */
[----:B------:R-:W-:Y:S01]  /*35e0*/  NOP ;  /* 0x0000000000007918 */ /* 0x000fe20000000000 */
[----:B------:R-:W-:Y:S01]  /*35f0*/  ULEA UR5, UR61, UR4, 0x18 ;  /* 0x000000043d057291 */ /* 0x000fe2000f8ec0ff */
[----:B------:R-:W-:Y:S02]  /*3600*/  UMOV UR6, 0x400 ;  /* 0x0000040000067882 */ /* 0x000fe40000000000 */
[----:B------:R-:W-:-:S06]  /*3610*/  ULEA UR6, UR61, UR6, 0x18 ;  /* 0x000000063d067291 */ /* 0x000fcc000f8ec0ff */
[----:B------:R-:W1:Y:S02]  /*3620*/  LDS.U8 R5, [UR5+0x1c] ;  /* 0x00001c05ff057984 */ /* 0x000e640008000000 */
[----:B-1----:R-:W-:-:S13]  /*3630*/  ISETP.NE.AND P0, PT, R5, RZ, PT ;  /* 0x000000ff0500720c */ /* 0x002fda0003f05270 */
[----:B------:R-:W-:Y:S05]  /*3640*/  @P0 BRA `(.L_x_60) ;  /* 0x0000000400180947 */ /* 0x000fea0003800000 */
[----:B------:R-:W-:Y:S01]  /*3650*/  R2UR UR4, R2 ;  /* 0x00000000020472ca */ /* 0x000fe200000e0000 */
[----:B------:R-:W-:-:S12]  /*3660*/  UIADD3 UR7, UPT, UPT, UR5, 0x8, URZ ;  /* 0x0000000805077890 */ /* 0x000fd8000fffe0ff */
[----:B------:R-:W-:-:S09]  /*3670*/  UISETP.NE.U32.AND UP1, UPT, UR4, 0x1, UPT ;  /* 0x000000010400788c */ /* 0x000fd2000bf25070 */
[----:B------:R-:W-:Y:S05]  /*3680*/  BRA.U !UP1, `(.L_x_61) ;  /* 0x0000000109a47547 */ /* 0x000fea000b800000 */
[----:B------:R-:W-:Y:S01]  /*3690*/  ELECT P0, URZ, PT ;  /* 0x0000000000ff782f */ /* 0x000fe20003800000 */
[----:B------:R-:W-:-:S12]  /*36a0*/  BSSY B0, `(.L_x_61) ;  /* 0x0000027000007945 */ /* 0x000fd80003800000 */
[----:B------:R-:W-:Y:S05]  /*36b0*/  @!P0 BRA `(.L_x_62) ;  /* 0x0000000000948947 */ /* 0x000fea0003800000 */
[----:B------:R-:W-:-:S05]  /*36c0*/  UMOV UR4, 0x10 ;  /* 0x0000001000047882 */ /* 0x000fca0000000000 */
[----:B------:R-:W-:Y:S04]  /*36d0*/  DEPBAR.LE SB1, 0x36 ;  /* 0x00009d800000791a */ /* 0x000fe80000000000 */
[----:B------:R-:W1:Y:S02]  /*36e0*/  UTCATOMSWS.2CTA.FIND_AND_SET.ALIGN UP0, UR4, UR4 ;  /* 0x00000004000475e3 */ /* 0x000e640008200800 */
[----:B-1----:R-:W-:Y:S01]  /*36f0*/  MOV R12, UR4 ;  /* 0x00000004000c7c02 */ /* 0x002fe20008000f00 */
[----:B------:R-:W-:Y:S06]  /*3700*/  BRA.U UP0, `(.L_x_63) ;  /* 0x0000000100187547 */ /* 0x000fec000b800000 */
.L_x_64:
[----:B------:R-:W-:Y:S05]  /*3710*/  NANOSLEEP 0x64 ;  /* 0x000000640000795d */ /* 0x000fea0003800000 */
[----:B------:R-:W-:-:S05]  /*3720*/  UMOV UR4, 0x10 ;  /* 0x0000001000047882 */ /* 0x000fca0000000000 */
[----:B------:R-:W-:Y:S04]  /*3730*/  DEPBAR.LE SB1, 0x36 ;  /* 0x00009d800000791a */ /* 0x000fe80000000000 */
[----:B------:R-:W1:Y:S02]  /*3740*/  UTCATOMSWS.2CTA.FIND_AND_SET.ALIGN UP0, UR4, UR4 ;  /* 0x00000004000475e3 */ /* 0x000e640008200800 */
[----:B-1----:R-:W-:Y:S01]  /*3750*/  MOV R12, UR4 ;  /* 0x00000004000c7c02 */ /* 0x002fe20008000f00 */
[----:B------:R-:W-:Y:S05]  /*3760*/  BRA.U !UP0, `(.L_x_64) ;  /* 0xfffffffd08e87547 */ /* 0x000fea000b83ffff */
.L_x_63:
[----:B------:R-:W1:Y:S01]  /*3770*/  LDS R8, [UR5+0x10] ;  /* 0x00001005ff087984 */ /* 0x000e620008000800 */
[----:B------:R-:W-:Y:S01]  /*3780*/  R2UR UR4, R0 ;  /* 0x00000000000472ca */ /* 0x000fe200000e0000 */
[----:B------:R-:W-:-:S04]  /*3790*/  IMAD.U32 R5, RZ, RZ, UR6 ;  /* 0x00000006ff057e24 */ /* 0x000fc8000f8e00ff */
[----:B------:R-:W-:-:S08]  /*37a0*/  VIADD R5, R5, 0x130 ;  /* 0x0000013005057836 */ /* 0x000fd00000000000 */
[----:B------:R-:W-:Y:S02]  /*37b0*/  MOV R6, UR4 ;  /* 0x0000000400067c02 */ /* 0x000fe40008000f00 */
[----:B-1----:R-:W-:-:S04]  /*37c0*/  SHF.L.U32 R8, R8, 0x1f, RZ ;  /* 0x0000001f08087819 */ /* 0x002fc800000006ff */
[----:B------:R-:W1:Y:S02]  /*37d0*/  SYNCS.PHASECHK.TRANS64.TRYWAIT P0, [UR5+0x8], R8 ;  /* 0x00000808ff0075a7 */ /* 0x000e640008001105 */
[----:B-1----:R-:W-:Y:S05]  /*37e0*/  @P0 BRA `(.L_x_65) ;  /* 0x0000000000080947 */ /* 0x002fea0003800000 */
[----:B------:R-:W1:Y:S02]  /*37f0*/  SYNCS.PHASECHK.TRANS64.TRYWAIT P0, [UR5+0x8], R8 ;  /* 0x00000808ff0075a7 */ /* 0x000e640008001105 */
[----:B-1----:R-:W-:Y:S05]  /*3800*/  @!P0 BRA `(.L_x_66) ;  /* 0x0000005400408947 */ /* 0x002fea0003800000 */
.L_x_65:
[----:B------:R-:W-:Y:S01]  /*3810*/  R2UR UR4, R0 ;  /* 0x00000000000472ca */ /* 0x000fe200000e0000 */
[----:B------:R-:W-:Y:S01]  /*3820*/  IMAD.MOV.U32 R9, RZ, RZ, 0xffff ;  /* 0x0000ffffff097424 */ /* 0x000fe200078e00ff */
[----:B------:R-:W-:Y:S01]  /*3830*/  PRMT R6, R6, 0x654, R5 ;  /* 0x0000065406067816 */ /* 0x000fe20000000005 */
[----:B------:R-:W-:Y:S02]  /*3840*/  HFMA2 R5, -RZ, RZ, 0, 5.9604644775390625e-08 ;  /* 0x00000001ff057431 */ /* 0x000fe400000001ff */
[----:B-1----:R-:W-:Y:S02]  /*3850*/  IMAD.MOV.U32 R8, RZ, RZ, 0x4 ;  /* 0x00000004ff087424 */ /* 0x002fe400078e00ff */
[----:B------:R-:W-:Y:S01]  /*3860*/  IMAD.SHL.U32 R11, R12, 0x20, RZ ;  /* 0x000000200c0b7824 */ /* 0x000fe200078e00ff */
[----:B------:R-:W-:-:S05]  /*3870*/  SHF.L.U32 R10, R9, R12, RZ ;  /* 0x0000000c090a7219 */ /* 0x000fca00000006ff */
[----:B------:R-:W-:Y:S01]  /*3880*/  UPRMT UR4, UR4, 0x654, UR7 ;  /* 0x0000065404047896 */ /* 0x000fe20008000007 */
[----:B------:R-:W-:-:S05]  /*3890*/  SHF.L.U32 R9, R5, R12, RZ ;  /* 0x0000000c05097219 */ /* 0x000fca00000006ff */
[----:B------:R-:W-:-:S03]  /*38a0*/  MOV R7, UR4 ;  /* 0x0000000400077c02 */ /* 0x000fc60008000f00 */
[----:B------:R1:W-:Y:S01]  /*38b0*/  SYNCS.ARRIVE.TRANS64.RED RZ, [UR4], R8 ;  /* 0x00000008ffff79a7 */ /* 0x0003e20008000404 */
[----:B------:R1:W-:Y:S04]  /*38c0*/  STS [UR6+0x130], R11 ;  /* 0x0001300bff007988 */ /* 0x0003e80008000806 */
[----:B------:R1:W-:Y:S04]  /*38d0*/  STAS [R6.64], R12 ;  /* 0x0000000c06007dbd */ /* 0x0003e8000c0008ff */
[----:B------:R1:W-:Y:S04]  /*38e0*/  ATOMS.OR RZ, [UR5+0x14], R10 ;  /* 0x0000140affff798c */ /* 0x0003e8000b000005 */
[----:B------:R1:W-:Y:S04]  /*38f0*/  ATOMS.OR RZ, [UR5+0x18], R9 ;  /* 0x00001809ffff798c */ /* 0x0003e8000b000005 */
[----:B------:R1:W-:Y:S02]  /*3900*/  ATOMS.XOR RZ, [UR5+0x10], R5 ;  /* 0x00001005ffff798c */ /* 0x0003e4000b800005 */
.L_x_62:
[----:B------:R-:W-:Y:S05]  /*3910*/  BSYNC B0 ;  /* 0x0000000000007941 */ /* 0x000fea0003800000 */
.L_x_61:
[----:B------:R-:W-:Y:S05]  /*3920*/  BRA.U UP1, `(.L_x_67) ;  /* 0x0000000101707547 */ /* 0x000fea000b800000 */
[----:B------:R-:W-:-:S03]  /*3930*/  UMOV UR4, 0xffffffff ;  /* 0xffffffff00047882 */ /* 0x000fc60000000000 */
[----:B------:R-:W-:Y:S05]  /*3940*/  BRA.DIV UR4, `(.L_x_68) ;  /* 0x0000005604087947 */ /* 0x000fea000b800000 */
[----:B------:R-:W-:-:S13]  /*3950*/  ELECT P0, URZ, PT ;  /* 0x0000000000ff782f */ /* 0x000fda0003800000 */
.L_x_154:
[----:B------:R-:W-:Y:S05]  /*3960*/  @!P0 BRA `(.L_x_67) ;  /* 0x0000000000608947 */ /* 0x000fea0003800000 */
[----:B-1----:R-:W1:Y:S02]  /*3970*/  LDS R6, [UR5+0x10] ;  /* 0x00001005ff067984 */ /* 0x002e640008000800 */
[----:B-1----:R-:W-:-:S04]  /*3980*/  SHF.L.U32 R6, R6, 0x1f, RZ ;  /* 0x0000001f06067819 */ /* 0x002fc800000006ff */
[----:B------:R-:W1:Y:S02]  /*3990*/  SYNCS.PHASECHK.TRANS64.TRYWAIT P0, [UR5+0x8], R6 ;  /* 0x00000806ff0075a7 */ /* 0x000e640008001105 */
[----:B-1----:R-:W-:Y:S05]  /*39a0*/  @P0 BRA `(.L_x_69) ;  /* 0x0000000000080947 */ /* 0x002fea0003800000 */
[----:B------:R-:W1:Y:S02]  /*39b0*/  SYNCS.PHASECHK.TRANS64.TRYWAIT P0, [UR5+0x8], R6 ;  /* 0x00000806ff0075a7 */ /* 0x000e640008001105 */
[----:B-1----:R-:W-:Y:S05]  /*39c0*/  @!P0 BRA `(.L_x_70) ;  /* 0x00000054000c8947 */ /* 0x002fea0003800000 */
.L_x_69:
[----:B------:R-:W2:Y:S01]  /*39d0*/  LDS R8, [UR6+0x130] ;  /* 0x00013006ff087984 */ /* 0x000ea20008000800 */
[----:B------:R-:W-:Y:S01]  /*39e0*/  R2UR UR4, R0 ;  /* 0x00000000000472ca */ /* 0x000fe200000e0000 */
[----:B-1----:R-:W-:Y:S02]  /*39f0*/  IMAD.MOV.U32 R6, RZ, RZ, 0xffff ;  /* 0x0000ffffff067424 */ /* 0x002fe400078e00ff */
[----:B------:R-:W-:-:S10]  /*3a00*/  IMAD.MOV.U32 R5, RZ, RZ, 0x1 ;  /* 0x00000001ff057424 */ /* 0x000fd400078e00ff */
[----:B------:R-:W-:Y:S01]  /*3a10*/  UPRMT UR4, UR4, 0x654, UR7 ;  /* 0x0000065404047896 */ /* 0x000fe20008000007 */
[----:B--2---:R-:W-:Y:S01]  /*3a20*/  IMAD.SHL.U32 R7, R8, 0x20, RZ ;  /* 0x0000002008077824 */ /* 0x004fe200078e00ff */
[-C--:B------:R-:W-:Y:S02]  /*3a30*/  SHF.L.U32 R6, R6, R8.reuse, RZ ;  /* 0x0000000806067219 */ /* 0x080fe400000006ff */
[----:B------:R-:W-:Y:S02]  /*3a40*/  SHF.L.U32 R8, R5, R8, RZ ;  /* 0x0000000805087219 */ /* 0x000fe400000006ff */
[----:B------:R2:W-:Y:S04]  /*3a50*/  STS [UR6+0x130], R7 ;  /* 0x00013007ff007988 */ /* 0x0005e80008000806 */
[----:B------:R2:W-:Y:S04]  /*3a60*/  ATOMS.OR RZ, [UR5+0x14], R6 ;  /* 0x00001406ffff798c */ /* 0x0005e8000b000005 */
[----:B------:R2:W-:Y:S01]  /*3a70*/  ATOMS.OR RZ, [UR5+0x18], R8 ;  /* 0x00001808ffff798c */ /* 0x0005e2000b000005 */
[----:B------:R-:W-:Y:S03]  /*3a80*/  SYNCS.ARRIVE.TRANS64.RED.A1T0 RZ, [UR4], RZ ;  /* 0x000000ffffff79a7 */ /* 0x000fe60008100404 */
[----:B------:R2:W-:Y:S01]  /*3a90*/  ATOMS.XOR RZ, [UR5+0x10], R5 ;  /* 0x00001005ffff798c */ /* 0x0005e2000b800005 */
[----:B------:R-:W-:Y:S05]  /*3aa0*/  BRA `(.L_x_67) ;  /* 0x0000000000107947 */ /* 0x000fea0003800000 */
.L_x_60:
[----:B------:R-:W-:Y:S02]  /*3ab0*/  MOV R5, 0xffffffff ;  /* 0xffffffff00057802 */ /* 0x000fe40000000f00 */
[----:B------:R-:W-:-:S03]  /*3ac0*/  MOV R6, 0x3af0 ;  /* 0x00003af000067802 */ /* 0x000fc60000000f00 */
[----:B------:R1:W-:Y:S04]  /*3ad0*/  STS [UR6+0x130], R5 ;  /* 0x00013005ff007988 */ /* 0x0003e80008000806 */
[----:B-1---5:R-:W-:Y:S05]  /*3ae0*/  CALL.REL.NOINC `($__internal_1_$__cuda_sm10x_tcgen05_guardrail_trap_phase_invalid_during_alloc) ;  /* 0x00000058006c7944 */ /* 0x022fea0003c00000 */
.L_x_67:
[----:B------:R-:W-:Y:S05]  /*3af0*/  WARPSYNC.ALL ;  /* 0x0000000000007948 */ /* 0x000fea0003800000 */
[----:B------:R-:W3:Y:S01]  /*3b00*/  S2UR UR4, SR_CgaCtaId ;  /* 0x00000000000479c3 */ /* 0x000ee20000008800 */
[----:B------:R-:W-:Y:S01]  /*3b10*/  UMOV UR62, 0x400 ;  /* 0x00000400003e7882 */ /* 0x000fe20000000000 */
[----:B------:R-:W4:Y:S01]  /*3b20*/  LDCU UR7, c[0x0][0x38c] ;  /* 0x00007180ff0777ac */ /* 0x000f220008000800 */
[----:B------:R-:W-:Y:S01]  /*3b30*/  LOP3.LUT R3, R3, 0xffff, RZ, 0xc0, !PT ;  /* 0x0000ffff03037812 */ /* 0x000fe200078ec0ff */
[----:B-1----:R-:W-:Y:S01]  /*3b40*/  IMAD.MOV.U32 R11, RZ, RZ, 0x1 ;  /* 0x00000001ff0b7424 */ /* 0x002fe200078e00ff */
[----:B------:R-:W-:Y:S01]  /*3b50*/  R2UR UR5, R2 ;  /* 0x00000000020572ca */ /* 0x000fe200000e0000 */
[----:B------:R-:W-:Y:S01]  /*3b60*/  IMAD.MOV.U32 R10, RZ, RZ, RZ ;  /* 0x000000ffff0a7224 */ /* 0x000fe200078e00ff */
[----:B------:R-:W-:-:S02]  /*3b70*/  LOP3.LUT R4, R4, 0xffff, RZ, 0xc0, !PT ;  /* 0x0000ffff04047812 */ /* 0x000fc400078ec0ff */
[----:B--2---:R-:W-:Y:S01]  /*3b80*/  CS2R R8, SRZ ;  /* 0x0000000000087805 */ /* 0x004fe2000001ff00 */
[----:B------:R-:W-:Y:S01]  /*3b90*/  UMOV UR9, URZ ;  /* 0x000000ff00097c82 */ /* 0x000fe20008000000 */
[----:B------:R-:W-:Y:S01]  /*3ba0*/  UMOV UR60, URZ ;  /* 0x000000ff003c7c82 */ /* 0x000fe20008000000 */
[----:B------:R-:W-:Y:S01]  /*3bb0*/  R2UR UR65, R4 ;  /* 0x00000000044172ca */ /* 0x000fe200000e0000 */
[----:B------:R-:W-:Y:S01]  /*3bc0*/  UMOV UR76, 0x0 ;  /* 0x00000000004c7882 */ /* 0x000fe20000000000 */
[----:B------:R-:W-:Y:S01]  /*3bd0*/  UMOV UR77, 0x8100910 ;  /* 0x08100910004d7882 */ /* 0x000fe20000000000 */
[----:B------:R-:W-:Y:S01]  /*3be0*/  UMOV UR74, 0x0 ;  /* 0x00000000004a7882 */ /* 0x000fe20000000000 */
[----:B------:R-:W-:Y:S01]  /*3bf0*/  UMOV UR75, 0x8100910 ;  /* 0x08100910004b7882 */ /* 0x000fe20000000000 */
[----:B------:R-:W-:Y:S01]  /*3c00*/  UMOV UR72, 0x0 ;  /* 0x0000000000487882 */ /* 0x000fe20000000000 */
[----:B------:R-:W-:Y:S01]  /*3c10*/  UMOV UR73, 0x8100910 ;  /* 0x0810091000497882 */ /* 0x000fe20000000000 */
[----:B------:R-:W-:-:S02]  /*3c20*/  UISETP.NE.AND UP3, UPT, UR5, URZ, UPT ;  /* 0x000000ff0500728c */ /* 0x000fc4000bf65270 */
[----:B----4-:R-:W-:Y:S01]  /*3c30*/  UIADD3 UR7, UPT, UPT, UR7, 0x7f, URZ ;  /* 0x0000007f07077890 */ /* 0x010fe2000fffe0ff */
[----:B------:R-:W-:Y:S01]  /*3c40*/  UMOV UR70, 0x0 ;  /* 0x0000000000467882 */ /* 0x000fe20000000000 */
[----:B------:R-:W-:Y:S01]  /*3c50*/  UMOV UR71, 0x8100910 ;  /* 0x0810091000477882 */ /* 0x000fe20000000000 */
[----:B---3--:R-:W-:Y:S01]  /*3c60*/  ULEA UR62, UR4, UR62, 0x18 ;  /* 0x0000003e043e7291 */ /* 0x008fe2000f8ec0ff */
[----:B------:R-:W-:Y:S02]  /*3c70*/  UMOV UR68, 0x0 ;  /* 0x0000000000447882 */ /* 0x000fe40000000000 */
[----:B------:R-:W-:Y:S01]  /*3c80*/  UMOV UR4, URZ ;  /* 0x000000ff00047c82 */ /* 0x000fe20008000000 */
[----:B------:R-:W-:Y:S01]  /*3c90*/  UIADD3 UR6, UPT, UPT, UR62, 0x6400, URZ ;  /* 0x000064003e067890 */ /* 0x000fe2000fffe0ff */
[----:B------:R-:W-:Y:S01]  /*3ca0*/  IMAD.U32 R14, RZ, RZ, UR4 ;  /* 0x00000004ff0e7e24 */ /* 0x000fe2000f8e00ff */
[----:B------:R-:W-:Y:S02]  /*3cb0*/  USHF.R.S32.HI UR4, URZ, 0x1f, UR7 ;  /* 0x0000001fff047899 */ /* 0x000fe40008011407 */
[----:B------:R-:W-:-:S02]  /*3cc0*/  UIADD3 UR5, UPT, UPT, UR62, 0x26400, URZ ;  /* 0x000264003e057890 */ /* 0x000fc4000fffe0ff */
[----:B------:R-:W-:Y:S02]  /*3cd0*/  ULEA.HI UR4, UR4, UR7, URZ, 0x7 ;  /* 0x0000000704047291 */ /* 0x000fe4000f8f38ff */
[----:B------:R-:W-:Y:S02]  /*3ce0*/  USHF.R.U32.HI UR6, URZ, 0x4, UR6 ;  /* 0x00000004ff067899 */ /* 0x000fe40008011606 */
[----:B------:R-:W-:Y:S02]  /*3cf0*/  USHF.R.S32.HI UR8, URZ, 0x7, UR4 ;  /* 0x00000007ff087899 */ /* 0x000fe40008011404 */
[----:B------:R-:W-:Y:S01]  /*3d00*/  USHF.R.U32.HI UR5, URZ, 0x4, UR5 ;  /* 0x00000004ff057899 */ /* 0x000fe20008011605 */
[----:B------:R-:W-:Y:S01]  /*3d10*/  R2UR UR4, R3 ;  /* 0x00000000030472ca */ /* 0x000fe200000e0000 */
[----:B------:R-:W-:Y:S02]  /*3d20*/  UISETP.LT.AND UP0, UPT, UR8, 0x1, UPT ;  /* 0x000000010800788c */ /* 0x000fe4000bf01270 */
[----:B------:R-:W-:Y:S01]  /*3d30*/  ULOP3.LUT UR6, UR6, 0x3fff, URZ, 0xc0, !UPT ;  /* 0x00003fff06067892 */ /* 0x000fe2000f8ec0ff */
[----:B------:R-:W-:Y:S01]  /*3d40*/  IMAD.U32 R12, RZ, RZ, UR8 ;  /* 0x00000008ff0c7e24 */ /* 0x000fe2000f8e00ff */
[----:B------:R-:W-:-:S02]  /*3d50*/  ULOP3.LUT UR67, UR5, 0x3fff, URZ, 0xc0, !UPT ;  /* 0x00003fff05437892 */ /* 0x000fc4000f8ec0ff */
[----:B------:R-:W-:Y:S02]  /*3d60*/  ULOP3.LUT UR66, UR6, 0x10000, URZ, 0xfc, !UPT ;  /* 0x0001000006427892 */ /* 0x000fe4000f8efcff */
[----:B------:R-:W-:Y:S01]  /*3d70*/  ULOP3.LUT UR67, UR67, 0x10000, URZ, 0xfc, !UPT ;  /* 0x0001000043437892 */ /* 0x000fe2000f8efcff */
[----:B------:R-:W-:-:S03]  /*3d80*/  UMOV UR69, 0x8100910 ;  /* 0x0810091000457882 */ /* 0x000fc60000000000 */
[----:B------:R-:W-:Y:S01]  /*3d90*/  IMAD.U32 R13, RZ, RZ, UR4 ;  /* 0x00000004ff0d7e24 */ /* 0x000fe2000f8e00ff */
[----:B------:R-:W-:Y:S01]  /*3da0*/  NOP ;  /* 0x0000000000007918 */ /* 0x000fe20000000000 */
[----:B------:R-:W-:Y:S06]  /*3db0*/  BAR.ARV 0x6, 0xa0 ;  /* 0x0182800000007b1d */ /* 0x000fec0000002000 */
[----:B------:R-:W1:Y:S02]  /*3dc0*/  LDS R5, [UR62+0x130] ;  /* 0x0001303eff057984 */ /* 0x000e640008000800 */
[----:B-1----:R-:W-:-:S13]  /*3dd0*/  R2UR UR4, R5 ;  /* 0x00000000050472ca */ /* 0x002fda00000e0000 */
[----:B------:R-:W-:Y:S01]  /*3de0*/  IMAD.U32 R16, RZ, RZ, UR4 ;  /* 0x00000004ff107e24 */ /* 0x000fe2000f8e00ff */
[----:B------:R-:W-:-:S06]  /*3df0*/  USEL UR4, UR8, 0x1, !UP0 ;  /* 0x0000000108047887 */ /* 0x000fcc000c000000 */
[----:B------:R-:W-:-:S07]  /*3e00*/  IMAD.U32 R15, RZ, RZ, UR4 ;  /* 0x00000004ff0f7e24 */ /* 0x000fce000f8e00ff */
.L_x_78:
[C---:B-1----:R-:W-:Y:S02]  /*3e10*/  LEA R3, R10.reuse, UR62, 0x3 ;  /* 0x0000003e0a037c11 */ /* 0x042fe4000f8e18ff */
[----:B------:R-:W-:Y:S02]  /*3e20*/  SHF.L.U32 R4, R9, 0x1f, RZ ;  /* 0x0000001f09047819 */ /* 0x000fe400000006ff */
[----:B------:R-:W-:Y:S02]  /*3e30*/  LEA R5, R10, UR62, 0x4 ;  /* 0x0000003e0a057c11 */ /* 0x000fe4000f8e20ff */
[----:B------:R-:W1:Y:S02]  /*3e40*/  SYNCS.PHASECHK.TRANS64.TRYWAIT P0, [R3+URZ+0x80], R4 ;  /* 0x00008004030075a7 */ /* 0x000e6400080011ff */
[----:B-1----:R-:W-:Y:S05]  /*3e50*/  @!P0 BRA `(.L_x_71) ;  /* 0x0000005000008947 */ /* 0x002fea0003800000 */
.L_x_155:
[----:B-1----:R-:W1:Y:S01]  /*3e60*/  LDS.128 R4, [R5+0x110] ;  /* 0x0001100005047984 */ /* 0x002e620000000c00 */
[----:B------:R-:W-:Y:S02]  /*3e70*/  VIADD R3, R3, 0x90 ;  /* 0x0000009003037836 */ /* 0x000fe40000000000 */
[----:B------:R-:W-:Y:S01]  /*3e80*/  VIADD R10, R10, 0x1 ;  /* 0x000000010a0a7836 */ /* 0x000fe20000000000 */
[----:B------:R-:W-:Y:S01]  /*3e90*/  @!PT LDS RZ, [RZ] ;  /* 0x00000000fffff984 */ /* 0x000fe20000000800 */
[----:B------:R-:W-:Y:S01]  /*3ea0*/  @!PT LDS RZ, [RZ] ;  /* 0x00000000fffff984 */ /* 0x000fe20000000800 */
[----:B------:R-:W-:Y:S01]  /*3eb0*/  @!PT LDS RZ, [RZ] ;  /* 0x00000000fffff984 */ /* 0x000fe20000000800 */
[----:B------:R-:W-:Y:S01]  /*3ec0*/  @!PT LDS RZ, [RZ] ;  /* 0x00000000fffff984 */ /* 0x000fe20000000800 */
[----:B------:R2:W-:Y:S06]  /*3ed0*/  MEMBAR.ALL.CTA ;  /* 0x0000000000007992 */ /* 0x0005ec0000008000 */
[----:B--2---:R-:W2:Y:S01]  /*3ee0*/  FENCE.VIEW.ASYNC.S ;  /* 0x00000000000073c6 */ /* 0x004ea20000000000 */
[----:B------:R-:W-:-:S04]  /*3ef0*/  PRMT R3, RZ, 0x654, R3 ;  /* 0x00000654ff037816 */ /* 0x000fc80000000003 */
[----:B--2---:R2:W-:Y:S01]  /*3f00*/  SYNCS.ARRIVE.TRANS64.RED.A1T0 RZ, [R3+URZ], RZ ;  /* 0x000000ff03ff79a7 */ /* 0x0045e200081004ff */
[----:B-1----:R-:W-:Y:S01]  /*3f10*/  LOP3.LUT P1, RZ, R6, 0x1, RZ, 0xc0, !PT ;  /* 0x0000000106ff7812 */ /* 0x002fe2000782c0ff */
[----:B--2---:R-:W-:-:S12]  /*3f20*/  BRA.U UP3, `(.L_x_72) ;  /* 0x00000009032c7547 */ /* 0x004fd8000b800000 */
[----:B------:R-:W1:Y:S01]  /*3f30*/  LDCU UR4, c[0x0][0x38c] ;  /* 0x00007180ff0477ac */ /* 0x000e620008000800 */
[----:B------:R-:W-:Y:S02]  /*3f40*/  R2UR UR5, R14 ;  /* 0x000000000e0572ca */ /* 0x000fe400000e0000 */
[----:B------:R-:W-:Y:S02]  /*3f50*/  PLOP3.LUT P2, PT, PT, PT, PT, 0x80, 0x8 ;  /* 0x000000000008781c */ /* 0x000fe40003f4f070 */
[----:B------:R-:W-:Y:S02]  /*3f60*/  SHF.L.U32 R6, R11, 0x1f, RZ ;  /* 0x0000001f0b067819 */ /* 0x000fe400000006ff */
[----:B------:R-:W-:-:S07]  /*3f70*/  R2UR UR6, R16 ;  /* 0x00000000100672ca */ /* 0x000fce00000e0000 */
[----:B------:R-:W-:Y:S02]  /*3f80*/  ULEA UR7, UR5, UR62, 0x3 ;  /* 0x0000003e05077291 */ /* 0x000fe4000f8e18ff */
[----:B-1----:R-:W-:-:S04]  /*3f90*/  UISETP.GE.AND UP0, UPT, UR4, 0x1, UPT ;  /* 0x000000010400788c */ /* 0x002fc8000bf06270 */
[----:B------:R-:W-:Y:S01]  /*3fa0*/  IMAD.U32 R4, RZ, RZ, UR7 ;  /* 0x00000007ff047e24 */ /* 0x000fe2000f8e00ff */
[----:B------:R-:W-:Y:S01]  /*3fb0*/  ULEA UR8, UR5, UR6, 0x5 ;  /* 0x0000000605087291 */ /* 0x000fe2000f8e28ff */
[----:B------:R-:W-:-:S05]  /*3fc0*/  PLOP3.LUT P0, PT, PT, PT, UP0, 0x80, 0x8 ;  /* 0x000000000008781c */ /* 0x000fca0003f0f008 */
[----:B------:R-:W-:-:S08]  /*3fd0*/  @UP0 ULEA UR4, UR9, UR62, 0x3 ;  /* 0x0000003e09040291 */ /* 0x000fd0000f8e18ff */
[----:B------:R-:W-:-:S04]  /*3fe0*/  @P0 SHF.L.U32 R3, R8, 0x1f, RZ ;  /* 0x0000001f08030819 */ /* 0x000fc800000006ff */
[----:B------:R1:W2:Y:S01]  /*3ff0*/  @P0 SYNCS.PHASECHK.TRANS64.TRYWAIT P2, [UR4], R3 ;  /* 0x00000003ff0005a7 */ /* 0x0002a20008041104 */
[----:B------:R-:W3:Y:S02]  /*4000*/  SYNCS.PHASECHK.TRANS64.TRYWAIT P0, [UR7+0xc0], R6 ;  /* 0x0000c006ff0075a7 */ /* 0x000ee40008001107 */
[----:B-123--:R-:W-:Y:S05]  /*4010*/  @!P0 BRA `(.L_x_73) ;  /* 0x0000004c00a48947 */ /* 0x00efea0003800000 */
.L_x_157:
[----:B------:R-:W-:Y:S01]  /*4020*/  UMOV UR64, UR60 ;  /* 0x0000003c00407c82 */ /* 0x000fe20008000000 */
[----:B------:R-:W-:Y:S05]  /*4030*/  BRA.U !UP0, `(.L_x_74) ;  /* 0x0000000508d07547 */ /* 0x000fea000b800000 */
[----:B------:R-:W-:Y:S01]  /*4040*/  R2UR UR4, R15 ;  /* 0x000000000f0472ca */ /* 0x000fe200000e0000 */
[----:B------:R-:W-:Y:S01]  /*4050*/  UPLOP3.LUT UP2, UPT, UPT, UPT, UPT, 0x40, 0x4 ;  /* 0x000000000004789c */ /* 0x000fe20003f4e870 */
[----:B------:R-:W-:Y:S01]  /*4060*/  R2UR UR61, R12 ;  /* 0x000000000c3d72ca */ /* 0x000fe200000e0000 */
[----:B------:R-:W-:-:S10]  /*4070*/  UMOV UR7, UR9 ;  /* 0x0000000900077c82 */ /* 0x000fd40008000000 */
[----:B------:R-:W-:-:S12]  /*4080*/  UIADD3 UR64, UPT, UPT, UR4, UR60, URZ ;  /* 0x0000003c04407290 */ /* 0x000fd8000fffe0ff */
.L_x_77:
[----:B--2---:R-:W-:Y:S01]  /*4090*/  ULEA UR5, UR7, UR62, 0x3 ;  /* 0x0000003e07057291 */ /* 0x004fe2000f8e18ff */
[----:B------:R-:W-:Y:S11]  /*40a0*/  @P2 BRA `(.L_x_75) ;  /* 0x00000000000c2947 */ /* 0x000ff60003800000 */
[----:B-1----:R-:W-:Y:S04]  /*40b0*/  SHF.L.U32 R6, R8, 0x1f, RZ ;  /* 0x0000001f08067819 */ /* 0x002fe800000006ff */
[----:B------:R-:W1:Y:S02]  /*40c0*/  SYNCS.PHASECHK.TRANS64.TRYWAIT P0, [UR5], R6 ;  /* 0x00000006ff0075a7 */ /* 0x000e640008001105 */
[----:B-1----:R-:W-:Y:S05]  /*40d0*/  @!P0 BRA `(.L_x_76) ;  /* 0x0000004c00908947 */ /* 0x002fea0003800000 */
.L_x_75:
[----:B------:R-:W-:Y:S01]  /*40e0*/  UISETP.NE.AND UP0, UPT, UR61, 0x1, UPT ;  /* 0x000000013d00788c */ /* 0x000fe2000bf05270 */
[----:B------:R-:W-:Y:S01]  /*40f0*/  PLOP3.LUT P2, PT, PT, PT, PT, 0x80, 0x8 ;  /* 0x000000000008781c */ /* 0x000fe20003f4f070 */
[----:B------:R-:W-:Y:S01]  /*4100*/  UIADD3 UR9, UPT, UPT, UR7, 0x1, URZ ;  /* 0x0000000107097890 */ /* 0x000fe2000fffe0ff */
[----:B-1----:R-:W-:Y:S01]  /*4110*/  MOV.SPILL R6, UR65 ;  /* 0x0000004100067c02 */ /* 0x002fe20009000f00 */
[----:B------:R-:W-:Y:S01]  /*4120*/  UIADD3 UR63, UPT, UPT, UR5, 0x20, URZ ;  /* 0x00000020053f7890 */ /* 0x000fe2000fffe0ff */
[----:B------:R-:W-:Y:S01]  /*4130*/  MOV.SPILL R5, UR64 ;  /* 0x0000004000057c02 */ /* 0x000fe20009000f00 */
[----:B------:R-:W-:Y:S01]  /*4140*/  UISETP.NE.AND UP1, UPT, UR9, 0x4, UPT ;  /* 0x000000040900788c */ /* 0x000fe2000bf25270 */
[----:B------:R-:W-:Y:S01]  /*4150*/  PLOP3.LUT P0, PT, PT, PT, UP0, 0x80, 0x8 ;  /* 0x000000000008781c */ /* 0x000fe20003f0f008 */
[----:B------:R-:W-:Y:S02]  /*4160*/  ULEA UR6, UR7, UR67, 0xa ;  /* 0x0000004307067291 */ /* 0x000fe4000f8e50ff */
[----:B------:R-:W-:Y:S02]  /*4170*/  USEL UR5, URZ, 0x1, UP1 ;  /* 0x00000001ff057887 */ /* 0x000fe40008800000 */
[----:B------:R-:W-:Y:S02]  /*4180*/  USEL UR9, UR9, URZ, UP1 ;  /* 0x000000ff09097287 */ /* 0x000fe40008800000 */
[----:B------:R-:W-:Y:S02]  /*4190*/  ULEA UR4, UR7, UR66, 0xb ;  /* 0x0000004207047291 */ /* 0x000fe4000f8e58ff */
[----:B------:R-:W-:Y:S01]  /*41a0*/  @UP0 ULEA UR7, UR9, UR62, 0x3 ;  /* 0x0000003e09070291 */ /* 0x000fe2000f8e18ff */
[----:B------:R-:W-:Y:S01]  /*41b0*/  LOP3.LUT R8, R8, UR5, RZ, 0x3c, !PT ;  /* 0x0000000508087c12 */ /* 0x000fe2000f8e3cff */
[----:B------:R-:W-:Y:S02]  /*41c0*/  UIADD3 UR20, UPT, UPT, UR6, 0x2, URZ ;  /* 0x0000000206147890 */ /* 0x000fe4000fffe0ff */
[----:B------:R-:W-:Y:S01]  /*41d0*/  UIADD3 UR18, UPT, UPT, UR4, 0x2, URZ ;  /* 0x0000000204127890 */ /* 0x000fe2000fffe0ff */
[----:B------:R-:W-:Y:S01]  /*41e0*/  @P0 SHF.L.U32 R3, R8, 0x1f, RZ ;  /* 0x0000001f08030819 */ /* 0x000fe200000006ff */
[----:B------:R-:W-:Y:S02]  /*41f0*/  UIADD3 UR16, UPT, UPT, UR6, 0x4, URZ ;  /* 0x0000000406107890 */ /* 0x000fe4000fffe0ff */
[----:B------:R-:W-:Y:S01]  /*4200*/  UIADD3 UR10, UPT, UPT, UR4, 0x4, URZ ;  /* 0x00000004040a7890 */ /* 0x000fe2000fffe0ff */
[----:B------:R2:W3:Y:S01]  /*4210*/  @P0 SYNCS.PHASECHK.TRANS64.TRYWAIT P2, [UR7], R3 ;  /* 0x00000003ff0005a7 */ /* 0x0004e20008041107 */
[----:B------:R-:W-:Y:S02]  /*4220*/  UIADD3 UR14, UPT, UPT, UR6, 0x6, URZ ;  /* 0x00000006060e7890 */ /* 0x000fe4000fffe0ff */
        /* <DEDUP_REMOVED lines=21> */
[----:B------:R-:W-:Y:S01]  /*4380*/  UIADD3 UR61, UPT, UPT, UR61, -0x1, URZ ;  /* 0xffffffff3d3d7890 */ /* 0x000fe2000fffe0ff */
[----:B------:R-:W-:Y:S01]  /*4390*/  UMOV UR7, 0x40004040 ;  /* 0x4000404000077882 */ /* 0x000fe20000000000 */
[----:B------:R-:W-:Y:S01]  /*43a0*/  UMOV UR64, 0x0 ;  /* 0x0000000000407882 */ /* 0x000fe20000000000 */
[----:B------:R-:W-:Y:S01]  /*43b0*/  UMOV UR65, 0x8100910 ;  /* 0x0810091000417882 */ /* 0x000fe20000000000 */
[----:B------:R-:W-:Y:S01]  /*43c0*/  UMOV UR5, 0x40004040 ;  /* 0x4000404000057882 */ /* 0x000fe20000000000 */
[----:B------:R-:W-:Y:S01]  /*43d0*/  UMOV UR21, 0x40004040 ;  /* 0x4000404000157882 */ /* 0x000fe20000000000 */
[----:B------:R1:W-:Y:S01]  /*43e0*/  UTCHMMA.2CTA gdesc[UR4], gdesc[UR6], tmem[UR8], tmem[UR64], idesc[UR65], UP2 ;  /* 0x00ff4006040075ea */ /* 0x0003e20009200008 */
[----:B------:R-:W-:Y:S01]  /*43f0*/  UPLOP3.LUT UP2, UPT, UPT, UPT, UPT, 0x80, 0x8 ;  /* 0x000000000008789c */ /* 0x000fe20003f4f070 */
[----:B------:R-:W-:Y:S01]  /*4400*/  UMOV UR19, 0x40004040 ;  /* 0x4000404000137882 */ /* 0x000fe20000000000 */
[----:B------:R-:W-:Y:S01]  /*4410*/  UMOV UR17, 0x40004040 ;  /* 0x4000404000117882 */ /* 0x000fe20000000000 */
[----:B------:R4:W-:Y:S01]  /*4420*/  UTCHMMA.2CTA gdesc[UR18], gdesc[UR20], tmem[UR8], tmem[UR64], idesc[UR65], UPT ;  /* 0x00ff4014120075ea */ /* 0x0009e2000ba00008 */
        /* <DEDUP_REMOVED lines=19> */
[----:B-1----:R-:W-:Y:S01]  /*4560*/  UMOV UR7, 0x8100910 ;  /* 0x0810091000077882 */ /* 0x002fe20000000000 */
[----:B------:R-:W-:Y:S01]  /*4570*/  UMOV UR35, 0x40004040 ;  /* 0x4000404000237882 */ /* 0x000fe20000000000 */
[----:B------:R-:W-:Y:S01]  /*4580*/  UMOV UR33, 0x40004040 ;  /* 0x4000404000217882 */ /* 0x000fe20000000000 */
[----:B------:R-:W-:Y:S01]  /*4590*/  UMOV UR27, 0x40004040 ;  /* 0x40004040001b7882 */ /* 0x000fe20000000000 */
[----:B------:R-:W-:Y:S01]  /*45a0*/  UMOV UR25, 0x40004040 ;  /* 0x4000404000197882 */ /* 0x000fe20000000000 */
[----:B----4-:R-:W-:Y:S02]  /*45b0*/  UIADD3 UR20, UPT, UPT, UR4, 0x602, URZ ;  /* 0x0000060204147890 */ /* 0x010fe4000fffe0ff */
[----:B------:R-:W-:Y:S02]  /*45c0*/  UIADD3 UR18, UPT, UPT, UR6, 0x304, URZ ;  /* 0x0000030406127890 */ /* 0x000fe4000fffe0ff */
[----:B--2---:R-:W-:Y:S02]  /*45d0*/  UIADD3 UR16, UPT, UPT, UR4, 0x604, URZ ;  /* 0x0000060404107890 */ /* 0x004fe4000fffe0ff */
[----:B------:R-:W-:Y:S01]  /*45e0*/  UIADD3 UR10, UPT, UPT, UR6, 0x306, URZ ;  /* 0x00000306060a7890 */ /* 0x000fe2000fffe0ff */
[----:B------:R-:W-:Y:S01]  /*45f0*/  R2UR.FILL UR65, R6 ;  /* 0x00000000064172ca */ /* 0x000fe200004e0000 */
[----:B------:R-:W-:Y:S01]  /*4600*/  UMOV UR14, 0x0 ;  /* 0x00000000000e7882 */ /* 0x000fe20000000000 */
[----:B------:R-:W-:Y:S01]  /*4610*/  UMOV UR15, 0x8100910 ;  /* 0x08100910000f7882 */ /* 0x000fe20000000000 */
[----:B------:R-:W-:Y:S01]  /*4620*/  UMOV UR12, 0x0 ;  /* 0x00000000000c7882 */ /* 0x000fe20000000000 */
[----:B------:R-:W-:Y:S01]  /*4630*/  UTCHMMA.2CTA gdesc[UR28], gdesc[UR30], tmem[UR8], tmem[UR14], idesc[UR15], UPT ;  /* 0x00ff0e1e1c0075ea */ /* 0x000fe2000ba00008 */
[----:B------:R-:W-:Y:S01]  /*4640*/  UTCHMMA.2CTA gdesc[UR56], gdesc[UR58], tmem[UR8], tmem[UR14], idesc[UR15], UPT ;  /* 0x00ff0e3a380075ea */ /* 0x000fe2000ba00008 */
[----:B------:R-:W-:Y:S01]  /*4650*/  UMOV UR13, 0x8100910 ;  /* 0x08100910000d7882 */ /* 0x000fe20000000000 */
[----:B------:R-:W-:Y:S01]  /*4660*/  UTCHMMA.2CTA gdesc[UR52], gdesc[UR54], tmem[UR8], tmem[UR14], idesc[UR15], UPT ;  /* 0x00ff0e36340075ea */ /* 0x000fe2000ba00008 */
[----:B------:R-:W-:Y:S01]  /*4670*/  UIADD3 UR4, UPT, UPT, UR4, 0x606, URZ ;  /* 0x0000060604047890 */ /* 0x000fe2000fffe0ff */
[----:B------:R-:W-:Y:S01]  /*4680*/  UTCHMMA.2CTA gdesc[UR48], gdesc[UR50], tmem[UR8], tmem[UR12], idesc[UR13], UPT ;  /* 0x00ff0c32300075ea */ /* 0x000fe2000ba00008 */
[----:B------:R-:W-:Y:S01]  /*4690*/  UTCHMMA.2CTA gdesc[UR44], gdesc[UR46], tmem[UR8], tmem[UR12], idesc[UR13], UPT ;  /* 0x00ff0c2e2c0075ea */ /* 0x000fe2000ba00008 */
[----:B------:R-:W-:Y:S01]  /*46a0*/  UMOV UR6, 0x0 ;  /* 0x0000000000067882 */ /* 0x000fe20000000000 */
[----:B------:R-:W-:Y:S01]  /*46b0*/  UTCHMMA.2CTA gdesc[UR40], gdesc[UR42], tmem[UR8], tmem[UR12], idesc[UR13], UPT ;  /* 0x00ff0c2a280075ea */ /* 0x000fe2000ba00008 */
[----:B------:R1:W-:Y:S01]  /*46c0*/  UTCHMMA.2CTA gdesc[UR36], gdesc[UR38], tmem[UR8], tmem[UR6], idesc[UR7], UPT ;  /* 0x00ff0626240075ea */ /* 0x0003e2000ba00008 */
[----:B------:R2:W-:Y:S01]  /*46d0*/  UTCHMMA.2CTA gdesc[UR32], gdesc[UR34], tmem[UR8], tmem[UR76], idesc[UR77], UPT ;  /* 0x00ff4c22200075ea */ /* 0x0005e2000ba00008 */
[----:B------:R-:W-:Y:S01]  /*46e0*/  UMOV UR23, 0x40004040 ;  /* 0x4000404000177882 */ /* 0x000fe20000000000 */
[----:B------:R2:W-:Y:S01]  /*46f0*/  UTCHMMA.2CTA gdesc[UR24], gdesc[UR26], tmem[UR8], tmem[UR74], idesc[UR75], UPT ;  /* 0x00ff4a1a180075ea */ /* 0x0005e2000ba00008 */
[----:B------:R-:W-:Y:S01]  /*4700*/  R2UR.FILL UR64, R5 ;  /* 0x00000000054072ca */ /* 0x000fe200004e0000 */
[----:B------:R2:W-:Y:S01]  /*4710*/  UTCHMMA.2CTA gdesc[UR20], gdesc[UR22], tmem[UR8], tmem[UR72], idesc[UR73], UPT ;  /* 0x00ff4816140075ea */ /* 0x0005e2000ba00008 */
[----:B------:R2:W-:Y:S01]  /*4720*/  UTCHMMA.2CTA gdesc[UR16], gdesc[UR18], tmem[UR8], tmem[UR70], idesc[UR71], UPT ;  /* 0x00ff4612100075ea */ /* 0x0005e2000ba00008 */
[----:B------:R2:W-:Y:S01]  /*4730*/  UTCHMMA.2CTA gdesc[UR4], gdesc[UR10], tmem[UR8], tmem[UR68], idesc[UR69], UPT ;  /* 0x00ff440a040075ea */ /* 0x0005e2000ba00008 */
[----:B------:R2:W-:Y:S09]  /*4740*/  UTCBAR.2CTA.MULTICAST [UR63], URZ, UR65 ;  /* 0x000000ff3f0073e9 */ /* 0x0005f20008200841 */
[----:B------:R-:W-:Y:S01]  /*4750*/  UISETP.NE.AND UP0, UPT, UR60, UR64, UPT ;  /* 0x000000403c00728c */ /* 0x000fe2000bf05270 */
[----:B-1----:R-:W-:Y:S08]  /*4760*/  UMOV UR7, UR9 ;  /* 0x0000000900077c82 */ /* 0x002ff00008000000 */
[----:B---3--:R-:W-:Y:S05]  /*4770*/  BRA.U UP0, `(.L_x_77) ;  /* 0xfffffff900447547 */ /* 0x008fea000b83ffff */
.L_x_74:
[----:B--2---:R-:W-:Y:S01]  /*4780*/  R2UR UR4, R4 ;  /* 0x00000000040472ca */ /* 0x004fe200000e0000 */
[----:B------:R-:W-:Y:S01]  /*4790*/  UMOV UR60, UR64 ;  /* 0x00000040003c7c82 */ /* 0x000fe20008000000 */
[----:B------:R-:W-:-:S11]  /*47a0*/  R2UR UR5, R13 ;  /* 0x000000000d0572ca */ /* 0x000fd600000e0000 */
[----:B------:R-:W-:-:S09]  /*47b0*/  UIADD3 UR4, UPT, UPT, UR4, 0xa0, URZ ;  /* 0x000000a004047890 */ /* 0x000fd2000fffe0ff */
[----:B------:R2:W-:Y:S01]  /*47c0*/  UTCBAR.2CTA.MULTICAST [UR4], URZ, UR5 ;  /* 0x000000ff040073e9 */ /* 0x0005e20008200805 */
[----:B------:R-:W-:Y:S02]  /*47d0*/  NOP ;  /* 0x0000000000007918 */ /* 0x000fe40000000000 */
.L_x_72:
[----:B--2---:R-:W-:Y:S02]  /*47e0*/  R2UR UR4, R14 ;  /* 0x000000000e0472ca */ /* 0x004fe400000e0000 */
[----:B------:R-:W-:-:S04]  /*47f0*/  ISETP.NE.AND P0, PT, R10, 0x2, PT ;  /* 0x000000020a00780c */ /* 0x000fc80003f05270 */
[----:B------:R-:W-:Y:S02]  /*4800*/  SEL R4, RZ, 0x1, P0 ;  /* 0x00000001ff047807 */ /* 0x000fe40000000000 */
[----:B------:R-:W-:Y:S02]  /*4810*/  SEL R10, R10, RZ, P0 ;  /* 0x000000ff0a0a7207 */ /* 0x000fe40000000000 */
[----:B------:R-:W-:-:S03]  /*4820*/  LOP3.LUT R9, R9, R4, RZ, 0x3c, !PT ;  /* 0x0000000409097212 */ /* 0x000fc600078e3cff */
[----:B------:R-:W-:-:S04]  /*4830*/  UIADD3 UR4, UPT, UPT, UR4, 0x1, URZ ;  /* 0x0000000104047890 */ /* 0x000fc8000fffe0ff */
[----:B------:R-:W-:-:S04]  /*4840*/  UISETP.NE.AND UP0, UPT, UR4, 0x4, UPT ;  /* 0x000000040400788c */ /* 0x000fc8000bf05270 */
[----:B------:R-:W-:Y:S02]  /*4850*/  USEL UR5, URZ, 0x1, UP0 ;  /* 0x00000001ff057887 */ /* 0x000fe40008000000 */
[----:B------:R-:W-:-:S04]  /*4860*/  USEL UR4, UR4, URZ, UP0 ;  /* 0x000000ff04047287 */ /* 0x000fc80008000000 */
[----:B------:R-:W-:Y:S02]  /*4870*/  LOP3.LUT R11, R11, UR5, RZ, 0x3c, !PT ;  /* 0x000000050b0b7c12 */ /* 0x000fe4000f8e3cff */
[----:B------:R-:W-:Y:S01]  /*4880*/  IMAD.U32 R14, RZ, RZ, UR4 ;  /* 0x00000004ff0e7e24 */ /* 0x000fe2000f8e00ff */
[----:B------:R-:W-:Y:S06]  /*4890*/  @P1 BRA `(.L_x_78) ;  /* 0xfffffff4005c1947 */ /* 0x000fec000383ffff */
[----:B------:R-:W2:Y:S01]  /*48a0*/  S2UR UR8, SR_CgaCtaId ;  /* 0x00000000000879c3 */ /* 0x000ea20000008800 */
[----:B------:R-:W-:Y:S02]  /*48b0*/  ELECT P0, URZ, PT ;  /* 0x0000000000ff782f */ /* 0x000fe40003800000 */
[----:B------:R-:W-:Y:S01]  /*48c0*/  R2UR UR5, R2 ;  /* 0x00000000020572ca */ /* 0x000fe200000e0000 */
[----:B------:R-:W-:Y:S01]  /*48d0*/  UMOV UR4, 0x40 ;  /* 0x0000004000047882 */ /* 0x000fe20000000000 */
[----:B------:R-:W-:-:S03]  /*48e0*/  IMAD.MOV.U32 R2, RZ, RZ, 0x1 ;  /* 0x00000001ff027424 */ /* 0x000fc600078e00ff */
[----:B------:R-:W-:Y:S08]  /*48f0*/  UVIRTCOUNT.DEALLOC.SMPOOL 0x80 ;  /* 0x000000800000784c */ /* 0x000ff00000000000 */
[----:B------:R-:W-:Y:S02]  /*4900*/  UISETP.NE.AND UP1, UPT, UR5, URZ, UPT ;  /* 0x000000ff0500728c */ /* 0x000fe4000bf25270 */
[----:B--2---:R-:W-:-:S09]  /*4910*/  ULEA UR8, UR8, UR4, 0x18 ;  /* 0x0000000408087291 */ /* 0x004fd2000f8ec0ff */
[----:B------:R2:W-:Y:S01]  /*4920*/  @P0 STS.U8 [UR8+0x1c], R2 ;  /* 0x00001c02ff000988 */ /* 0x0005e20008000008 */
[----:B------:R-:W-:Y:S05]  /*4930*/  BRA.U UP1, `(.L_x_79) ;  /* 0x0000000101a87547 */ /* 0x000fea000b800000 */
[----:B------:R-:W-:Y:S01]  /*4940*/  R2UR UR4, R14 ;  /* 0x000000000e0472ca */ /* 0x000fe200000e0000 */
[----:B------:R-:W-:Y:S01]  /*4950*/  UIADD3 UR7, UPT, UPT, UR62, 0xc0, URZ ;  /* 0x000000c03e077890 */ /* 0x000fe2000fffe0ff */
[----:B-1----:R-:W-:-:S11]  /*4960*/  SHF.L.U32 R3, R11, 0x1f, RZ ;  /* 0x0000001f0b037819 */ /* 0x002fd600000006ff */
[----:B------:R-:W-:-:S09]  /*4970*/  ULEA UR4, UR4, UR7, 0x3 ;  /* 0x0000000704047291 */ /* 0x000fd2000f8e18ff */
[----:B------:R-:W1:Y:S02]  /*4980*/  SYNCS.PHASECHK.TRANS64.TRYWAIT P0, [UR4], R3 ;  /* 0x00000003ff0075a7 */ /* 0x000e640008001104 */
[----:B-1----:R-:W-:Y:S05]  /*4990*/  @!P0 BRA `(.L_x_80) ;  /* 0x0000004400788947 */ /* 0x002fea0003800000 */
.L_x_160:
[----:B------:R-:W-:-:S13]  /*49a0*/  R2UR UR4, R14 ;  /* 0x000000000e0472ca */ /* 0x000fda00000e0000 */
[----:B------:R-:W-:-:S04]  /*49b0*/  UIADD3 UR4, UPT, UPT, UR4, 0x1, URZ ;  /* 0x0000000104047890 */ /* 0x000fc8000fffe0ff */
[----:B------:R-:W-:-:S04]  /*49c0*/  UISETP.NE.AND UP0, UPT, UR4, 0x4, UPT ;  /* 0x000000040400788c */ /* 0x000fc8000bf05270 */
[----:B------:R-:W-:Y:S02]  /*49d0*/  USEL UR6, URZ, 0x1, UP0 ;  /* 0x00000001ff067887 */ /* 0x000fe40008000000 */
[----:B------:R-:W-:-:S04]  /*49e0*/  USEL UR4, UR4, URZ, UP0 ;  /* 0x000000ff04047287 */ /* 0x000fc80008000000 */
[----:B------:R-:W-:Y:S01]  /*49f0*/  ULEA UR5, UR4, UR7, 0x3 ;  /* 0x0000000704057291 */ /* 0x000fe2000f8e18ff */
[----:B-1----:R-:W-:-:S04]  /*4a00*/  LOP3.LUT R3, R11, UR6, RZ, 0x3c, !PT ;  /* 0x000000060b037c12 */ /* 0x002fc8000f8e3cff */
[----:B------:R-:W-:-:S04]  /*4a10*/  SHF.L.U32 R5, R3, 0x1f, RZ ;  /* 0x0000001f03057819 */ /* 0x000fc800000006ff */
[----:B------:R-:W1:Y:S02]  /*4a20*/  SYNCS.PHASECHK.TRANS64.TRYWAIT P0, [UR5], R5 ;  /* 0x00000005ff0075a7 */ /* 0x000e640008001105 */
[----:B-1----:R-:W-:Y:S05]  /*4a30*/  @!P0 BRA `(.L_x_81) ;  /* 0x0000004400688947 */ /* 0x002fea0003800000 */
.L_x_162:
        /* <DEDUP_REMOVED lines=9> */
.L_x_164:
[----:B------:R-:W-:-:S04]  /*4ad0*/  UIADD3 UR4, UPT, UPT, UR4, 0x1, URZ ;  /* 0x0000000104047890 */ /* 0x000fc8000fffe0ff */
[----:B------:R-:W-:-:S04]  /*4ae0*/  UISETP.NE.AND UP0, UPT, UR4, 0x4, UPT ;  /* 0x000000040400788c */ /* 0x000fc8000bf05270 */
[----:B------:R-:W-:Y:S02]  /*4af0*/  USEL UR5, URZ, 0x1, UP0 ;  /* 0x00000001ff057887 */ /* 0x000fe40008000000 */
[----:B------:R-:W-:-:S04]  /*4b00*/  USEL UR4, UR4, URZ, UP0 ;  /* 0x000000ff04047287 */ /* 0x000fc80008000000 */
[----:B------:R-:W-:Y:S01]  /*4b10*/  ULEA UR4, UR4, UR7, 0x3 ;  /* 0x0000000704047291 */ /* 0x000fe2000f8e18ff */
[----:B------:R-:W-:-:S04]  /*4b20*/  LOP3.LUT R3, R3, UR5, RZ, 0x3c, !PT ;  /* 0x0000000503037c12 */ /* 0x000fc8000f8e3cff */
[----:B------:R-:W-:Y:S01]  /*4b30*/  SHF.L.U32 R3, R3, 0x1f, RZ ;  /* 0x0000001f03037819 */ /* 0x000fe200000006ff */
[----:B-12---:R-:W-:-:S04]  /*4b40*/  IMAD.U32 R2, RZ, RZ, UR4 ;  /* 0x00000004ff027e24 */ /* 0x006fc8000f8e00ff */
[----:B------:R1:W2:Y:S03]  /*4b50*/  SYNCS.PHASECHK.TRANS64.TRYWAIT P0, [R2+URZ], R3 ;  /* 0x00000003020075a7 */ /* 0x0002a600080011ff */
[----:B--2---:R-:W-:Y:S05]  /*4b60*/  @!P0 NANOSLEEP.SYNCS 0x989680 ;  /* 0x009896800000895d */ /* 0x004fea0003900000 */
[----:B------:R-:W2:Y:S02]  /*4b70*/  @!P0 SYNCS.PHASECHK.TRANS64 P0, [R2+URZ], R3 ;  /* 0x00000003020085a7 */ /* 0x000ea400080010ff */
[----:B--2---:R-:W-:Y:S05]  /*4b80*/  @P0 BRA `(.L_x_83) ;  /* 0x0000000000240947 */ /* 0x004fea0003800000 */
.L_x_84:
[----:B--2---:R2:W3:Y:S02]  /*4b90*/  SYNCS.PHASECHK.TRANS64.TRYWAIT P0, [R2+URZ], R3 ;  /* 0x00000003020075a7 */ /* 0x0044e400080011ff */
[----:B---3--:R-:W-:Y:S05]  /*4ba0*/  @!P0 NANOSLEEP.SYNCS 0x989680 ;  /* 0x009896800000895d */ /* 0x008fea0003900000 */
[----:B------:R-:W3:Y:S02]  /*4bb0*/  @!P0 SYNCS.PHASECHK.TRANS64 P0, [R2+URZ], R3 ;  /* 0x00000003020085a7 */ /* 0x000ee400080010ff */
[----:B---3--:R-:W-:Y:S05]  /*4bc0*/  @!P0 BRA `(.L_x_84) ;  /* 0xfffffffc00f08947 */ /* 0x008fea000383ffff */
[----:B------:R-:W-:Y:S05]  /*4bd0*/  BRA `(.L_x_83) ;  /* 0x0000000000107947 */ /* 0x000fea0003800000 */
.L_x_79:
[----:B------:R-:W-:Y:S01]  /*4be0*/  R2UR UR5, R0 ;  /* 0x00000000000572ca */ /* 0x000fe200000e0000 */
[----:B------:R-:W-:-:S12]  /*4bf0*/  UIADD3 UR4, UPT, UPT, UR62, 0x100, URZ ;  /* 0x000001003e047890 */ /* 0x000fd8000fffe0ff */
[----:B------:R-:W-:-:S09]  /*4c00*/  UPRMT UR4, UR5, 0x654, UR4 ;  /* 0x0000065405047896 */ /* 0x000fd20008000004 */
[----:B------:R-:W-:Y:S03]  /*4c10*/  SYNCS.ARRIVE.TRANS64.RED.A1T0 RZ, [UR4], RZ ;  /* 0x000000ffffff79a7 */ /* 0x000fe60008100404 */
.L_x_83:
[----:B-12---:R-:W-:Y:S01]  /*4c20*/  SHF.L.U32 R3, RZ, 0x1f, RZ ;  /* 0x0000001fff037819 */ /* 0x006fe200000006ff */
[----:B------:R-:W-:Y:S01]  /*4c30*/  UIADD3 UR4, UPT, UPT, UR62, 0x100, URZ ;  /* 0x000001003e047890 */ /* 0x000fe2000fffe0ff */
[----:B------:R-:W-:Y:S02]  /*4c40*/  PLOP3.LUT P0, PT, PT, PT, UP1, 0x80, 0x8 ;  /* 0x000000000008781c */ /* 0x000fe40003f0f018 */
[----:B------:R-:W1:Y:S02]  /*4c50*/  SYNCS.PHASECHK.TRANS64.TRYWAIT P1, [UR62+0x100], R3 ;  /* 0x00010003ff0075a7 */ /* 0x000e64000802113e */
[----:B-1----:R-:W-:Y:S09]  /*4c60*/  @!P1 BRA `(.L_x_85) ;  /* 0x00000044000c9947 */ /* 0x002ff20003800000 */
.L_x_166:
[----:B------:R-:W-:Y:S02]  /*4c70*/  R2UR UR6, R0 ;  /* 0x00000000000672ca */ /* 0x000fe400000e0000 */
[----:B------:R-:W-:-:S11]  /*4c80*/  R2UR UR5, R16 ;  /* 0x00000000100572ca */ /* 0x000fd600000e0000 */
[----:B------:R-:W-:-:S03]  /*4c90*/  @!UP1 UPRMT UR4, UR6, 0x654, UR4 ;  /* 0x0000065406049896 */ /* 0x000fc60008000004 */
[----:B------:R-:W-:-:S06]  /*4ca0*/  UMOV UR6, 0x1 ;  /* 0x0000000100067882 */ /* 0x000fcc0000000000 */
[----:B------:R-:W-:Y:S01]  /*4cb0*/  @!P0 SYNCS.ARRIVE.TRANS64.RED.A1T0 RZ, [UR4], RZ ;  /* 0x000000ffffff89a7 */ /* 0x000fe20008100404 */
[----:B------:R-:W-:Y:S01]  /*4cc0*/  NOP ;  /* 0x0000000000007918 */ /* 0x000fe20000000000 */
[----:B------:R-:W2:Y:S01]  /*4cd0*/  LDS R0, [UR8+0x14] ;  /* 0x00001408ff007984 */ /* 0x000ea20008000800 */
[----:B------:R-:W-:-:S03]  /*4ce0*/  ULOP3.LUT UR4, UR5, 0xffff, URZ, 0xc0, !UPT ;  /* 0x0000ffff05047892 */ /* 0x000fc6000f8ec0ff */
[----:B------:R-:W-:Y:S01]  /*4cf0*/  UMOV UR5, 0xffff ;  /* 0x0000ffff00057882 */ /* 0x000fe20000000000 */
[----:B------:R-:W-:-:S04]  /*4d00*/  USHF.R.U32.HI UR4, URZ, 0x5, UR4 ;  /* 0x00000005ff047899 */ /* 0x000fc80008011604 */
[----:B------:R-:W-:Y:S02]  /*4d10*/  USHF.L.U32 UR5, UR5, UR4, URZ ;  /* 0x0000000405057299 */ /* 0x000fe400080006ff */
[----:B------:R-:W-:-:S04]  /*4d20*/  USHF.L.U32 UR4, UR6, UR4, URZ ;  /* 0x0000000406047299 */ /* 0x000fc800080006ff */
[----:B--2---:R-:W-:-:S04]  /*4d30*/  LOP3.LUT R0, R0, UR5, RZ, 0xc0, !PT ;  /* 0x0000000500007c12 */ /* 0x004fc8000f8ec0ff */
[----:B------:R-:W-:-:S13]  /*4d40*/  ISETP.NE.AND P0, PT, R0, UR5, PT ;  /* 0x0000000500007c0c */ /* 0x000fda000bf05270 */
[----:B------:R-:W-:Y:S05]  /*4d50*/  @P0 BRA `(.L_x_86) ;  /* 0x0000000000580947 */ /* 0x000fea0003800000 */
[----:B------:R-:W2:Y:S02]  /*4d60*/  LDS R0, [UR8+0x18] ;  /* 0x00001808ff007984 */ /* 0x000ea40008000800 */
[----:B--2---:R-:W-:-:S04]  /*4d70*/  LOP3.LUT R0, R0, UR4, RZ, 0xc0, !PT ;  /* 0x0000000400007c12 */ /* 0x004fc8000f8ec0ff */
[----:B------:R-:W-:-:S13]  /*4d80*/  ISETP.NE.AND P0, PT, R0, UR4, PT ;  /* 0x0000000400007c0c */ /* 0x000fda000bf05270 */
[----:B------:R-:W-:Y:S05]  /*4d90*/  @P0 BRA `(.L_x_87) ;  /* 0x00000000003c0947 */ /* 0x000fea0003800000 */
[----:B-1----:R-:W1:Y:S01]  /*4da0*/  S2R R2, SR_LANEID ;  /* 0x0000000000027919 */ /* 0x002e620000000000 */
[----:B------:R-:W-:Y:S01]  /*4db0*/  ULOP3.LUT UR5, URZ, UR5, URZ, 0x33, !UPT ;  /* 0x00000005ff057292 */ /* 0x000fe2000f8e33ff */
[----:B------:R-:W-:Y:S01]  /*4dc0*/  LOP3.LUT R4, RZ, UR4, RZ, 0x33, !PT ;  /* 0x00000004ff047c12 */ /* 0x000fe2000f8e33ff */
[----:B------:R-:W-:Y:S02]  /*4dd0*/  VOTEU.ANY UR4, UPT, PT ;  /* 0x0000000000047886 */ /* 0x000fe400038e0100 */
[----:B------:R-:W-:Y:S01]  /*4de0*/  UFLO.U32 UR4, UR4 ;  /* 0x00000004000472bd */ /* 0x000fe200080e0000 */
[----:B------:R-:W2:Y:S01]  /*4df0*/  REDUX UR6, R4 ;  /* 0x00000000040673c4 */ /* 0x000ea20000000000 */
[----:B------:R-:W-:-:S06]  /*4e00*/  IMAD.U32 R0, RZ, RZ, UR5 ;  /* 0x00000005ff007e24 */ /* 0x000fcc000f8e00ff */
[----:B------:R3:W-:Y:S01]  /*4e10*/  UTCATOMSWS.AND URZ, UR5 ;  /* 0x0000000500ff79e3 */ /* 0x0007e20008000000 */
[----:B------:R-:W4:Y:S01]  /*4e20*/  REDUX UR7, R0 ;  /* 0x00000000000773c4 */ /* 0x000f220000000000 */
[----:B-1----:R-:W-:Y:S01]  /*4e30*/  ISETP.EQ.U32.AND P0, PT, R2, UR4, PT ;  /* 0x0000000402007c0c */ /* 0x002fe2000bf02070 */
[----:B--2---:R-:W-:Y:S01]  /*4e40*/  IMAD.U32 R2, RZ, RZ, UR6 ;  /* 0x00000006ff027e24 */ /* 0x004fe2000f8e00ff */
[----:B----4-:R-:W-:-:S11]  /*4e50*/  MOV R3, UR7 ;  /* 0x0000000700037c02 */ /* 0x010fd60008000f00 */
[----:B------:R3:W-:Y:S04]  /*4e60*/  @P0 ATOMS.AND RZ, [UR8+0x14], R3 ;  /* 0x00001403ffff098c */ /* 0x0007e8000a800008 */
[----:B------:R3:W-:Y:S01]  /*4e70*/  @P0 ATOMS.AND RZ, [UR8+0x18], R2 ;  /* 0x00001802ffff098c */ /* 0x0007e2000a800008 */
[----:B------:R-:W-:Y:S05]  /*4e80*/  BRA `(.L_x_88) ;  /* 0x0000000000147947 */ /* 0x000fea0003800000 */
.L_x_87:
[----:B-1----:R-:W-:Y:S02]  /*4e90*/  MOV R2, 0x4eb0 ;  /* 0x00004eb000027802 */ /* 0x002fe40000000f00 */
[----:B-----5:R-:W-:Y:S05]  /*4ea0*/  CALL.REL.NOINC `($__internal_0_$__cuda_sm10x_tcgen05_guardrail_trap_col_being_dealloced_not_returned_by_alloc) ;  /* 0x0000004400707944 */ /* 0x020fea0003c00000 */
[----:B------:R-:W-:Y:S05]  /*4eb0*/  BRA `(.L_x_88) ;  /* 0x0000000000087947 */ /* 0x000fea0003800000 */
.L_x_86:
[----:B-1----:R-:W-:Y:S02]  /*4ec0*/  MOV R2, 0x4ee0 ;  /* 0x00004ee000027802 */ /* 0x002fe40000000f00 */
[----:B-----5:R-:W-:Y:S05]  /*4ed0*/  CALL.REL.NOINC `($__internal_2_$__cuda_sm10x_tcgen05_guardrail_trap_unallocated_columns_being_dealloced) ;  /* 0x00000044007c7944 */ /* 0x020fea0003c00000 */
.L_x_88:
[----:B------:R-:W-:Y:S01]  /*4ee0*/  NOP ;  /* 0x0000000000007918 */ /* 0x000fe20000000000 */
[----:B---3--:R-:W-:Y:S05]  /*4ef0*/  EXIT ;  /* 0x000000000000794d */ /* 0x008fea0003800000 */
.L_x_59:
[----:B------:R-:W-:-:S09]  /*4f00*/  UISETP.NE.OR UP0, UPT, UR18, 0x3, !UP3 ;  /* 0x000000031200788c */ /* 0x000fd2000df05670 */
[----:B------:R-:W-:Y:S05]  /*4f10*/  BRA.U UP0, `(.L_x_89) ;  /* 0x00000011002c7547 */ /* 0x000fea000b800000 */
[----:B------:R-:W1:Y:S01]  /*4f20*/  LDCU UR36, c[0x0][0x370] ;  /* 0x00006e00ff2477ac */ /* 0x000e620008000800 */
[----:B------:R-:W2:Y:S01]  /*4f30*/  LDC.64 R16, c[0x0][0x348] ;  /* 0x0000d200ff107b82 */ /* 0x000ea20000000a00 */
[----:B------:R-:W-:Y:S02]  /*4f40*/  HFMA2 R13, -RZ, RZ, 0, 0 ;  /* 0x00000000ff0d7431 */ /* 0x000fe400000001ff */
[----:B------:R-:W-:Y:S01]  /*4f50*/  IMAD.MOV.U32 R15, RZ, RZ, 0x1 ;  /* 0x00000001ff0f7424 */ /* 0x000fe200078e00ff */
[----:B------:R-:W1:Y:S01]  /*4f60*/  LDCU.128 UR32, c[0x0][0xb10] ;  /* 0x00016200ff2077ac */ /* 0x000e620008000c00 */
[----:B------:R-:W-:Y:S01]  /*4f70*/  IMAD.MOV.U32 R14, RZ, RZ, RZ ;  /* 0x000000ffff0e7224 */ /* 0x000fe200078e00ff */
[----:B------:R-:W-:Y:S01]  /*4f80*/  MOV R7, 0x2000 ;  /* 0x0000200000077802 */ /* 0x000fe20000000f00 */
[----:B------:R-:W3:Y:S01]  /*4f90*/  LDCU UR31, c[0x0][0x374] ;  /* 0x00006e80ff1f77ac */ /* 0x000ee20008000800 */
[----:B------:R-:W4:Y:S01]  /*4fa0*/  LDC.64 R2, c[0x0][0x888] ;  /* 0x00022200ff027b82 */ /* 0x000f220000000a00 */
[----:B------:R-:W3:Y:S01]  /*4fb0*/  LDCU UR15, c[0x0][0xb0c] ;  /* 0x00016180ff0f77ac */ /* 0x000ee20008000800 */
[----:B------:R-:W3:Y:S06]  /*4fc0*/  LDCU UR41, c[0x0][0xb20] ;  /* 0x00016400ff2977ac */ /* 0x000eec0008000800 */
[----:B------:R-:W2:Y:S01]  /*4fd0*/  LDC.64 R4, c[0x0][0x890] ;  /* 0x00022400ff047b82 */ /* 0x000ea20000000a00 */
[----:B------:R-:W3:Y:S01]  /*4fe0*/  LDCU UR4, c[0x0][0xb30] ;  /* 0x00016600ff0477ac */ /* 0x000ee20008000800 */
[----:B-1----:R-:W-:-:S02]  /*4ff0*/  UIMAD.WIDE.U32 UR6, UR36, UR32, URZ ;  /* 0x00000020240672a5 */ /* 0x002fc4000f8e00ff */
[----:B---3--:R-:W-:Y:S01]  /*5000*/  UIMAD.WIDE.U32 UR8, UR31, UR35, URZ ;  /* 0x000000231f0872a5 */ /* 0x008fe2000f8e00ff */
[----:B------:R-:W-:Y:S01]  /*5010*/  UMOV UR29, 0x400 ;  /* 0x00000400001d7882 */ /* 0x000fe20000000000 */
[----:B------:R-:W-:-:S03]  /*5020*/  UPLOP3.LUT UP3, UPT, UPT, UPT, UPT, 0x40, 0x4 ;  /* 0x000000000004789c */ /* 0x000fc60003f6e870 */
[----:B------:R-:W-:Y:S01]  /*5030*/  UMOV UR6, UR7 ;  /* 0x0000000700067c82 */ /* 0x000fe20008000000 */
[----:B------:R-:W-:Y:S01]  /*5040*/  UISETP.GE.AND UP0, UPT, UR39, 0x1, UPT ;  /* 0x000000012700788c */ /* 0x000fe2000bf06270 */
[----:B------:R-:W-:Y:S01]  /*5050*/  UMOV UR37, UR9 ;  /* 0x0000000900257c82 */ /* 0x000fe20008000000 */
[----:B------:R-:W-:Y:S01]  /*5060*/  UISETP.NE.AND UP4, UPT, UR39, 0x1, UPT ;  /* 0x000000012700788c */ /* 0x000fe2000bf85270 */
[----:B------:R-:W1:Y:S01]  /*5070*/  LDCU.64 UR22, c[0x0][0xb28] ;  /* 0x00016500ff1677ac */ /* 0x000e620008000a00 */
[----:B------:R-:W-:Y:S02]  /*5080*/  ULEA UR29, UR61, UR29, 0x18 ;  /* 0x0000001d3d1d7291 */ /* 0x000fe4000f8ec0ff */
[----:B------:R-:W-:Y:S02]  /*5090*/  UISETP.NE.AND UP6, UPT, UR15, 0x1, UPT ;  /* 0x000000010f00788c */ /* 0x000fe4000bfc5270 */
[----:B------:R-:W-:Y:S02]  /*50a0*/  UISETP.NE.AND UP5, UPT, UR34, 0x1, UPT ;  /* 0x000000012200788c */ /* 0x000fe4000bfa5270 */
[----:B------:R-:W-:-:S02]  /*50b0*/  USHF.R.U32.HI UR38, URZ, UR33, UR6 ;  /* 0x00000021ff267299 */ /* 0x000fc40008011606 */
[----:B------:R-:W-:Y:S02]  /*50c0*/  USHF.R.U32.HI UR37, URZ, UR41, UR37 ;  /* 0x00000029ff257299 */ /* 0x000fe40008011625 */
[----:B------:R-:W-:Y:S01]  /*50d0*/  UISETP.NE.AND UP2, UPT, UR4, 0x1, UPT ;  /* 0x000000010400788c */ /* 0x000fe2000bf45270 */
[----:B------:R-:W-:-:S10]  /*50e0*/  UMOV UR12, URZ ;  /* 0x000000ff000c7c82 */ /* 0x000fd40008000000 */
.L_x_98:
[C---:B------:R-:W-:Y:S02]  /*50f0*/  LEA R12, R14.reuse, UR29, 0x3 ;  /* 0x0000001d0e0c7c11 */ /* 0x040fe4000f8e18ff */
[----:B------:R-:W-:Y:S02]  /*5100*/  SHF.L.U32 R9, R13, 0x1f, RZ ;  /* 0x0000001f0d097819 */ /* 0x000fe400000006ff */
[----:B------:R-:W-:Y:S02]  /*5110*/  LEA R10, R14, UR29, 0x4 ;  /* 0x0000001d0e0a7c11 */ /* 0x000fe4000f8e20ff */
[----:B---3--:R-:W3:Y:S02]  /*5120*/  SYNCS.PHASECHK.TRANS64.TRYWAIT P0, [R12+URZ+0x80], R9 ;  /* 0x000080090c0075a7 */ /* 0x008ee400080011ff */
[----:B---3--:R-:W-:Y:S05]  /*5130*/  @!P0 BRA `(.L_x_90) ;  /* 0x0000003c00f08947 */ /* 0x008fea0003800000 */
.L_x_167:
[----:B---3--:R-:W3:Y:S01]  /*5140*/  LDS.128 R8, [R10+0x110] ;  /* 0x000110000a087984 */ /* 0x008ee20000000c00 */
[----:B------:R-:W-:Y:S01]  /*5150*/  UISETP.GE.AND UP0, UPT, UR39, 0x1, UPT ;  /* 0x000000012700788c */ /* 0x000fe2000bf06270 */
[----:B------:R-:W-:Y:S01]  /*5160*/  @!PT LDS RZ, [RZ] ;  /* 0x00000000fffff984 */ /* 0x000fe20000000800 */
[----:B------:R-:W-:Y:S01]  /*5170*/  @!PT LDS RZ, [RZ] ;  /* 0x00000000fffff984 */ /* 0x000fe20000000800 */
[----:B------:R-:W-:Y:S01]  /*5180*/  @!PT LDS RZ, [RZ] ;  /* 0x00000000fffff984 */ /* 0x000fe20000000800 */
[----:B------:R-:W-:Y:S01]  /*5190*/  @!PT LDS RZ, [RZ] ;  /* 0x00000000fffff984 */ /* 0x000fe20000000800 */
[----:B------:R1:W-:Y:S06]  /*51a0*/  MEMBAR.ALL.CTA ;  /* 0x0000000000007992 */ /* 0x0003ec0000008000 */
[----:B-1----:R-:W1:Y:S01]  /*51b0*/  FENCE.VIEW.ASYNC.S ;  /* 0x00000000000073c6 */ /* 0x002e620000000000 */
[----:B---3--:R-:W-:Y:S11]  /*51c0*/  LOP3.LUT P0, RZ, R10, 0x1, RZ, 0xc0, !PT ;  /* 0x000000010aff7812 */ /* 0x008ff6000780c0ff */
[----:B------:R-:W-:Y:S02]  /*51d0*/  @!UPT UIADD3 URZ, UPT, UPT, URZ, URZ, URZ ;  /* 0x000000fffffff290 */ /* 0x000fe4000fffe0ff */
[----:B-1----:R-:W-:Y:S01]  /*51e0*/  VOTEU.ANY UP1, P0 ;  /* 0x0000000000ff7886 */ /* 0x002fe20000020100 */
[----:B------:R-:W-:Y:S11]  /*51f0*/  PLOP3.LUT P0, PT, PT, PT, UP1, 0x80, 0x8 ;  /* 0x000000000008781c */ /* 0x000ff60003f0f018 */
[----:B------:R-:W-:Y:S02]  /*5200*/  @!UPT UIADD3 URZ, UPT, UPT, URZ, URZ, URZ ;  /* 0x000000fffffff290 */ /* 0x000fe4000fffe0ff */
[----:B------:R-:W-:Y:S02]  /*5210*/  @P0 SHF.R.U32.HI R0, RZ, 0x10, R9 ;  /* 0x00000010ff000819 */ /* 0x000fe40000011609 */
[----:B------:R-:W-:Y:S02]  /*5220*/  @P0 MOV R6, R8 ;  /* 0x0000000800060202 */ /* 0x000fe40000000f00 */
[----:B------:R-:W-:Y:S01]  /*5230*/  @P0 R2UR UR4, R0 ;  /* 0x00000000000402ca */ /* 0x000fe200000e0000 */
[----:B------:R-:W-:Y:S01]  /*5240*/  VIADD R0, R12, 0x90 ;  /* 0x000000900c007836 */ /* 0x000fe20000000000 */
[----:B------:R-:W-:Y:S02]  /*5250*/  @P0 LOP3.LUT R8, R9, 0xffff, RZ, 0xc0, !PT ;  /* 0x0000ffff09080812 */ /* 0x000fe400078ec0ff */
[----:B------:R-:W-:Y:S02]  /*5260*/  @P0 R2UR UR6, R6 ;  /* 0x00000000060602ca */ /* 0x000fe400000e0000 */
[----:B------:R-:W-:Y:S02]  /*5270*/  PRMT R0, RZ, 0x654, R0 ;  /* 0x00000654ff007816 */ /* 0x000fe40000000000 */
[----:B------:R-:W-:Y:S02]  /*5280*/  @P0 R2UR UR5, R8 ;  /* 0x00000000080502ca */ /* 0x000fe400000e0000 */
[----:B------:R1:W-:Y:S03]  /*5290*/  SYNCS.ARRIVE.TRANS64.RED.A1T0 RZ, [R0+URZ], RZ ;  /* 0x000000ff00ff79a7 */ /* 0x0003e600081004ff */
[----:B------:R-:W-:Y:S04]  /*52a0*/  @UP1 UMOV UR30, UR4 ;  /* 0x00000004001e1c82 */ /* 0x000fe80008000000 */
[----:B------:R-:W-:Y:S04]  /*52b0*/  @UP1 UMOV UR14, UR6 ;  /* 0x00000006000e1c82 */ /* 0x000fe80008000000 */
[----:B------:R-:W-:Y:S01]  /*52c0*/  @UP1 UMOV UR13, UR5 ;  /* 0x00000005000d1c82 */ /* 0x000fe20008000000 */
[----:B------:R-:W-:Y:S05]  /*52d0*/  BRA.U !UP0, `(.L_x_91) ;  /* 0x0000000108a47547 */ /* 0x000fea000b800000 */
[----:B------:R-:W-:Y:S02]  /*52e0*/  UIMAD.WIDE.U32 UR8, UR13, UR35, URZ ;  /* 0x000000230d0872a5 */ /* 0x000fe4000f8e00ff */
[----:B------:R-:W-:Y:S02]  /*52f0*/  UIMAD.WIDE.U32 UR10, UR14, UR32, URZ ;  /* 0x000000200e0a72a5 */ /* 0x000fe4000f8e00ff */
[----:B------:R-:W-:Y:S02]  /*5300*/  USEL UR4, UR31, UR37, !UP5 ;  /* 0x000000251f047287 */ /* 0x000fe4000e800000 */
[----:B------:R-:W-:Y:S02]  /*5310*/  USEL UR7, UR36, UR38, !UP6 ;  /* 0x0000002624077287 */ /* 0x000fe4000f000000 */
[----:B------:R-:W-:Y:S02]  /*5320*/  UIMAD.WIDE.U32 UR16, UR4, UR22, URZ ;  /* 0x00000016041072a5 */ /* 0x000fe4000f8e00ff */
[----:B------:R-:W-:Y:S01]  /*5330*/  UIMAD.WIDE.U32 UR18, UR7, UR22, URZ ;  /* 0x00000016071272a5 */ /* 0x000fe2000f8e00ff */
[----:B------:R-:W-:Y:S02]  /*5340*/  UMOV UR5, UR9 ;  /* 0x0000000900057c82 */ /* 0x000fe40008000000 */
[----:B------:R-:W-:Y:S03]  /*5350*/  USHF.R.U32.HI UR6, URZ, UR41, UR5 ;  /* 0x00000029ff067299 */ /* 0x000fe60008011605 */
[----:B------:R-:W-:Y:S01]  /*5360*/  UMOV UR5, UR11 ;  /* 0x0000000b00057c82 */ /* 0x000fe20008000000 */
[----:B------:R-:W-:Y:S02]  /*5370*/  USEL UR6, UR13, UR6, !UP5 ;  /* 0x000000060d067287 */ /* 0x000fe4000e800000 */
[----:B------:R-:W-:Y:S02]  /*5380*/  USHF.R.U32.HI UR8, URZ, UR33, UR5 ;  /* 0x00000021ff087299 */ /* 0x000fe40008011605 */
[----:B------:R-:W-:Y:S01]  /*5390*/  UIMAD.WIDE.U32 UR10, UR6, UR22, URZ ;  /* 0x00000016060a72a5 */ /* 0x000fe2000f8e00ff */
[----:B------:R-:W-:Y:S02]  /*53a0*/  UMOV UR5, UR17 ;  /* 0x0000001100057c82 */ /* 0x000fe40008000000 */
[----:B------:R-:W-:Y:S03]  /*53b0*/  @UP4 USHF.R.U32.HI UR4, URZ, UR23, UR5 ;  /* 0x00000017ff044299 */ /* 0x000fe60008011605 */
[----:B------:R-:W-:Y:S01]  /*53c0*/  UMOV UR5, UR19 ;  /* 0x0000001300057c82 */ /* 0x000fe20008000000 */
[----:B------:R-:W-:Y:S02]  /*53d0*/  UIMAD UR4, UR39, UR4, URZ ;  /* 0x00000004270472a4 */ /* 0x000fe4000f8e02ff */
[----:B------:R-:W-:Y:S02]  /*53e0*/  @UP4 USHF.R.U32.HI UR7, URZ, UR23, UR5 ;  /* 0x00000017ff074299 */ /* 0x000fe40008011605 */
[----:B------:R-:W-:Y:S02]  /*53f0*/  USEL UR5, UR14, UR8, !UP6 ;  /* 0x000000080e057287 */ /* 0x000fe4000f000000 */
[----:B------:R-:W-:Y:S02]  /*5400*/  UIMAD UR8, UR39, UR7, URZ ;  /* 0x00000007270872a4 */ /* 0x000fe4000f8e02ff */
[----:B------:R-:W-:Y:S03]  /*5410*/  UISETP.GE.AND UP0, UPT, UR6, UR4, UPT ;  /* 0x000000040600728c */ /* 0x000fe6000bf06270 */
[----:B------:R-:W-:Y:S01]  /*5420*/  UMOV UR4, UR11 ;  /* 0x0000000b00047c82 */ /* 0x000fe20008000000 */
[----:B------:R-:W-:Y:S02]  /*5430*/  UISETP.GE.OR UP0, UPT, UR5, UR8, UP0 ;  /* 0x000000080500728c */ /* 0x000fe40008706670 */
[----:B------:R-:W-:Y:S02]  /*5440*/  USHF.R.U32.HI UR4, URZ, UR23, UR4 ;  /* 0x00000017ff047299 */ /* 0x000fe40008011604 */
[----:B------:R-:W-:Y:S02]  /*5450*/  UIMAD.WIDE.U32 UR8, UR5, UR22, URZ ;  /* 0x00000016050872a5 */ /* 0x000fe4000f8e00ff */
[----:B------:R-:W-:Y:S04]  /*5460*/  USEL UR10, UR6, UR4, !UP4 ;  /* 0x00000004060a7287 */ /* 0x000fe8000e000000 */
[----:B------:R-:W-:Y:S01]  /*5470*/  UIADD3 UR11, UPT, UPT, -UR10, URZ, URZ ;  /* 0x000000ff0a0b7290 */ /* 0x000fe2000fffe1ff */
[----:B------:R-:W-:Y:S02]  /*5480*/  @!UP0 UMOV UR4, UR9 ;  /* 0x0000000900048c82 */ /* 0x000fe40008000000 */
[----:B------:R-:W-:Y:S02]  /*5490*/  @!UP0 USHF.R.U32.HI UR4, URZ, UR23, UR4 ;  /* 0x00000017ff048299 */ /* 0x000fe40008011604 */
[----:B------:R-:W-:Y:S02]  /*54a0*/  UIMAD UR8, UR39, UR11, UR6 ;  /* 0x0000000b270872a4 */ /* 0x000fe4000f8e0206 */
[----:B------:R-:W-:Y:S04]  /*54b0*/  @!UP0 USEL UR4, UR5, UR4, !UP4 ;  /* 0x0000000405048287 */ /* 0x000fe8000e000000 */
[----:B------:R-:W-:Y:S02]  /*54c0*/  @!UP0 UIMAD UR7, UR7, UR8, UR4 ;  /* 0x00000008070782a4 */ /* 0x000fe4000f8e0204 */
[----:B------:R-:W-:Y:S02]  /*54d0*/  @!UP0 UIADD3 UR9, UPT, UPT, UR10, -UR4, URZ ;  /* 0x800000040a098290 */ /* 0x000fe4000fffe0ff */
[----:B------:R-:W-:Y:S02]  /*54e0*/  UIADD3 UR8, UPT, UPT, -UR6, URZ, URZ ;  /* 0x000000ff06087290 */ /* 0x000fe4000fffe1ff */
[----:B------:R-:W-:Y:S02]  /*54f0*/  UIADD3 UR4, UPT, UPT, -UR5, URZ, URZ ;  /* 0x000000ff05047290 */ /* 0x000fe4000fffe1ff */
[----:B------:R-:W-:Y:S03]  /*5500*/  @!UP0 UIMAD UR6, UR9, UR39, UR5 ;  /* 0x00000027090682a4 */ /* 0x000fe6000f8e0205 */
[----:B------:R-:W-:Y:S01]  /*5510*/  @!UP0 UMOV UR5, UR7 ;  /* 0x0000000700058c82 */ /* 0x000fe20008000000 */
[----:B------:R-:W-:Y:S02]  /*5520*/  UIMAD UR7, UR15, UR4, UR14 ;  /* 0x000000040f0772a4 */ /* 0x000fe4000f8e020e */
[----:B------:R-:W-:Y:S02]  /*5530*/  UIMAD UR4, UR34, UR8, UR13 ;  /* 0x00000008220472a4 */ /* 0x000fe4000f8e020d */
[----:B------:R-:W-:Y:S02]  /*5540*/  UIMAD UR14, UR5, UR15, UR7 ;  /* 0x0000000f050e72a4 */ /* 0x000fe4000f8e0207 */
[----:B------:R-:W-:Y:S11]  /*5550*/  UIMAD UR13, UR6, UR34, UR4 ;  /* 0x00000022060d72a4 */ /* 0x000ff6000f8e0204 */
[----:B------:R-:W-:Y:S01]  /*5560*/  @!UPT UIADD3 URZ, UPT, UPT, URZ, URZ, URZ ;  /* 0x000000fffffff290 */ /* 0x000fe2000fffe0ff */
.L_x_91:
[----:B------:R-:W3:Y:S01]  /*5570*/  @!UP2 LDCU.128 UR8, c[0x0][0xb10] ;  /* 0x00016200ff08a7ac */ /* 0x000ee20008000c00 */
[C---:B--2---:R-:W-:Y:S02]  /*5580*/  ISETP.NE.U32.AND P1, PT, R4.reuse, RZ, PT ;  /* 0x000000ff0400720c */ /* 0x044fe40003f25070 */
[----:B------:R-:W-:Y:S02]  /*5590*/  ISETP.NE.U32.AND P0, PT, R4, RZ, PT ;  /* 0x000000ff0400720c */ /* 0x000fe40003f05070 */
[C---:B------:R-:W-:Y:S02]  /*55a0*/  ISETP.NE.AND.EX P1, PT, R5.reuse, RZ, PT, P1 ;  /* 0x000000ff0500720c */ /* 0x040fe40003f25310 */
[----:B------:R-:W-:Y:S01]  /*55b0*/  ISETP.NE.AND.EX P0, PT, R5, RZ, PT, P0 ;  /* 0x000000ff0500720c */ /* 0x000fe20003f05300 */
[----:B------:R-:W2:Y:S01]  /*55c0*/  @!UP2 LDCU UR5, c[0x0][0xb0c] ;  /* 0x00016180ff05a7ac */ /* 0x000ea20008000800 */
[----:B------:R-:W-:Y:S02]  /*55d0*/  USHF.L.U32 UR26, UR21, 0x6, URZ ;  /* 0x00000006151a7899 */ /* 0x000fe400080006ff */
[----:B------:R-:W-:Y:S02]  /*55e0*/  USHF.L.U32 UR27, UR20, 0x6, URZ ;  /* 0x00000006141b7899 */ /* 0x000fe400080006ff */
[----:B---3--:R-:W-:Y:S07]  /*55f0*/  UIMAD.WIDE.U32 UR6, UR14, UR8, URZ ;  /* 0x000000080e0672a5 */ /* 0x008fee000f8e00ff */
[----:B------:R-:W-:Y:S01]  /*5600*/  @!UP2 UMOV UR4, UR7 ;  /* 0x000000070004ac82 */ /* 0x000fe20008000000 */
[----:B--2---:R-:W-:Y:S02]  /*5610*/  @!UP2 UISETP.NE.AND UP0, UPT, UR5, 0x1, UPT ;  /* 0x000000010500a88c */ /* 0x004fe4000bf05270 */
[----:B------:R-:W-:Y:S02]  /*5620*/  @!UP2 USHF.R.U32.HI UR4, URZ, UR9, UR4 ;  /* 0x00000009ff04a299 */ /* 0x000fe40008011604 */
[----:B------:R-:W-:Y:S02]  /*5630*/  UIMAD.WIDE.U32 UR6, UR13, UR11, URZ ;  /* 0x0000000b0d0672a5 */ /* 0x000fe4000f8e00ff */
[----:B------:R-:W-:Y:S02]  /*5640*/  @!UP2 USEL UR8, UR14, UR4, !UP0 ;  /* 0x000000040e08a287 */ /* 0x000fe4000c000000 */
[----:B------:R-:W-:Y:S03]  /*5650*/  @!UP2 UISETP.NE.AND UP0, UPT, UR10, 0x1, UPT ;  /* 0x000000010a00a88c */ /* 0x000fe6000bf05270 */
[----:B------:R-:W-:Y:S02]  /*5660*/  @!UP2 UMOV UR6, UR7 ;  /* 0x000000070006ac82 */ /* 0x000fe40008000000 */
[----:B------:R-:W2:Y:S02]  /*5670*/  @!UP2 LDCU UR4, c[0x0][0xb20] ;  /* 0x00016400ff04a7ac */ /* 0x000ea40008000800 */
[----:B--2---:R-:W-:Y:S04]  /*5680*/  @!UP2 USHF.R.U32.HI UR6, URZ, UR4, UR6 ;  /* 0x00000004ff06a299 */ /* 0x004fe80008011606 */
[----:B------:R-:W-:Y:S04]  /*5690*/  @!UP2 USEL UR6, UR13, UR6, !UP0 ;  /* 0x000000060d06a287 */ /* 0x000fe8000c000000 */
[----:B------:R-:W-:Y:S02]  /*56a0*/  @!UP2 UIADD3 UR4, UPT, UPT, -UR8, UR6, URZ ;  /* 0x000000060804a290 */ /* 0x000fe4000fffe1ff */
[----:B------:R-:W-:Y:S02]  /*56b0*/  @!UP2 UIADD3 UR6, UPT, UPT, UR8, -UR6, URZ ;  /* 0x800000060806a290 */ /* 0x000fe4000fffe0ff */
[----:B------:R-:W-:Y:S02]  /*56c0*/  @!UP2 UIMAD UR14, UR4, UR5, UR14 ;  /* 0x00000005040ea2a4 */ /* 0x000fe4000f8e020e */
[----:B------:R-:W-:Y:S01]  /*56d0*/  @!UP2 UIMAD UR13, UR6, UR10, UR13 ;  /* 0x0000000a060da2a4 */ /* 0x000fe2000f8e020d */
[----:B------:R-:W-:Y:S11]  /*56e0*/  BRA.U UP3, `(.L_x_92) ;  /* 0x0000000103107547 */ /* 0x000ff6000b800000 */
[----:B-1----:R-:W-:Y:S04]  /*56f0*/  MOV R0, UR40 ;  /* 0x0000002800007c02 */ /* 0x002fe80008000f00 */
[----:B------:R-:W-:Y:S04]  /*5700*/  SHF.L.U32 R9, R0, 0x1f, RZ ;  /* 0x0000001f00097819 */ /* 0x000fe800000006ff */
[----:B------:R-:W1:Y:S02]  /*5710*/  SYNCS.PHASECHK.TRANS64.TRYWAIT P2, [UR29+0x78], R9 ;  /* 0x00007809ff0075a7 */ /* 0x000e64000804111d */
[----:B-1----:R-:W-:Y:S05]  /*5720*/  @!P2 BRA `(.L_x_93) ;  /* 0x000000380088a947 */ /* 0x002fea0003800000 */
.L_x_92:
[----:B------:R-:W-:Y:S05]  /*5730*/  @!P1 BRA `(.L_x_94) ;  /* 0x0000000000309947 */ /* 0x000fea0003800000 */
[----:B----4-:R-:W-:Y:S01]  /*5740*/  ISETP.NE.U32.AND P1, PT, R2, RZ, PT ;  /* 0x000000ff0200720c */ /* 0x010fe20003f25070 */
[----:B------:R-:W2:Y:S01]  /*5750*/  LDCU.64 UR4, c[0x0][0x358] ;  /* 0x00006b00ff0477ac */ /* 0x000ea20008000a00 */
[----:B------:R-:W-:Y:S02]  /*5760*/  IMAD.MOV.U32 R56, RZ, RZ, 0x1 ;  /* 0x00000001ff387424 */ /* 0x000fe400078e00ff */
[----:B------:R-:W-:Y:S11]  /*5770*/  ISETP.NE.AND.EX P1, PT, R3, RZ, PT, P1 ;  /* 0x000000ff0300720c */ /* 0x000ff60003f25310 */
[----:B------:R-:W-:Y:S02]  /*5780*/  @!UPT UIADD3 URZ, UPT, UPT, URZ, URZ, URZ ;  /* 0x000000fffffff290 */ /* 0x000fe4000fffe0ff */
[----:B-1----:R-:W1:Y:S01]  /*5790*/  @P1 LDC.64 R8, c[0x0][0x888] ;  /* 0x00022200ff081b82 */ /* 0x002e620000000a00 */
[----:B------:R-:W-:Y:S04]  /*57a0*/  @P1 IMAD R0, R4, UR60, RZ ;  /* 0x0000003c04001c24 */ /* 0x000fe8000f8e02ff */
[----:B-1----:R-:W-:Y:S04]  /*57b0*/  @P1 IMAD.WIDE R8, R0, 0x4, R8 ;  /* 0x0000000400081825 */ /* 0x002fe800078e0208 */
[----:B------:R-:W-:Y:S01]  /*57c0*/  HFMA2 R0, -RZ, RZ, 0, 5.9604644775390625e-08 ;  /* 0x00000001ff007431 */ /* 0x000fe200000001ff */
[----:B--2--5:R2:W5:Y:S04]  /*57d0*/  @P1 LDG.E R27, desc[UR4][R8.64] ;  /* 0x00000004081b1981 */ /* 0x024568000c1e1900 */
[----:B------:R-:W-:Y:S01]  /*57e0*/  @!P1 PRMT R56, R0, 0x7610, R56 ;  /* 0x0000761000389816 */ /* 0x000fe20000000038 */
[----:B--2---:R-:W3:Y:S06]  /*57f0*/  @!P1 LDC R27, c[0x0][0x880] ;  /* 0x00022000ff1b9b82 */ /* 0x004eec0000000800 */
.L_x_94:
[----:B---3-5:R-:W-:Y:S01]  /*5800*/  @!P0 FSETP.EQ.AND P1, PT, R27, RZ, PT ;  /* 0x000000ff1b00820b */ /* 0x028fe20003f22000 */
[----:B------:R-:W-:Y:S01]  /*5810*/  @!UPT UIADD3 URZ, UPT, UPT, URZ, URZ, URZ ;  /* 0x000000fffffff290 */ /* 0x000fe2000fffe0ff */
[----:B------:R-:W-:Y:S11]  /*5820*/  @!P0 BRA `(.L_x_95) ;  /* 0x0000000000188947 */ /* 0x000ff60003800000 */
[----:B------:R-:W-:Y:S02]  /*5830*/  LOP3.LUT P0, RZ, R56, 0xff, RZ, 0xc0, !PT ;  /* 0x000000ff38ff7812 */ /* 0x000fe4000780c0ff */
[----:B----4-:R-:W-:Y:S04]  /*5840*/  ISETP.NE.U32.AND P1, PT, R2, RZ, PT ;  /* 0x000000ff0200720c */ /* 0x010fe80003f25070 */
[----:B------:R-:W-:Y:S04]  /*5850*/  ISETP.NE.AND.EX P1, PT, R3, RZ, PT, P1 ;  /* 0x000000ff0300720c */ /* 0x000fe80003f25310 */
[----:B------:R-:W-:Y:S03]  /*5860*/  PLOP3.LUT P1, PT, P1, PT, PT, 0x8, 0x80 ;  /* 0x000000000080781c */ /* 0x000fe60000f2e170 */
[----:B------:R-:W-:Y:S11]  /*5870*/  @P0 FSETP.EQ.AND P1, PT, R27, RZ, PT ;  /* 0x000000ff1b00020b */ /* 0x000ff60003f22000 */
[----:B------:R-:W-:Y:S02]  /*5880*/  @!UPT UIADD3 URZ, UPT, UPT, URZ, URZ, URZ ;  /* 0x000000fffffff290 */ /* 0x000fe4000fffe0ff */
.L_x_95:
[----:B------:R-:W-:Y:S01]  /*5890*/  ULEA UR4, UR12, UR29, 0x3 ;  /* 0x0000001d0c047291 */ /* 0x000fe2000f8e18ff */
[----:B-1----:R-:W-:Y:S02]  /*58a0*/  SHF.L.U32 R9, R15, 0x1f, RZ ;  /* 0x0000001f0f097819 */ /* 0x002fe400000006ff */
[----:B------:R-:W-:Y:S04]  /*58b0*/  ELECT P0, URZ, PT ;  /* 0x0000000000ff782f */ /* 0x000fe80003800000 */
[----:B------:R-:W-:Y:S02]  /*58c0*/  PLOP3.LUT P1, PT, P1, P0, PT, 0xf2, 0x2f ;  /* 0x00000000002f781c */ /* 0x000fe40000f21e72 */
[----:B------:R-:W1:Y:S11]  /*58d0*/  SYNCS.PHASECHK.TRANS64.TRYWAIT P2, [UR4+0x58], R9 ;  /* 0x00005809ff0075a7 */ /* 0x000e760008041104 */
[----:B------:R-:W-:Y:S05]  /*58e0*/  @!P1 IADD3 R8, P0, PT, R16, 0x580, RZ ;  /* 0x0000058010089810 */ /* 0x000fea0007f1e0ff */
[----:B------:R-:W-:Y:S01]  /*58f0*/  @!P1 IMAD.X R6, RZ, RZ, R17, P0 ;  /* 0x000000ffff069224 */ /* 0x000fe200000e0611 */
[----:B-1----:R-:W-:Y:S07]  /*5900*/  @!P2 BRA `(.L_x_96) ;  /* 0x000000380028a947 */ /* 0x002fee0003800000 */
.L_x_170:
[----:B------:R-:W-:Y:S01]  /*5910*/  @!P1 R2UR UR6, R6 ;  /* 0x00000000060692ca */ /* 0x000fe200000e0000 */
[----:B------:R-:W-:Y:S01]  /*5920*/  UIADD3 UR5, UPT, UPT, UR12, 0x1, URZ ;  /* 0x000000010c057890 */ /* 0x000fe2000fffe0ff */
[----:B------:R-:W-:Y:S01]  /*5930*/  @!P1 R2UR UR7, R8 ;  /* 0x00000000080792ca */ /* 0x000fe200000e0000 */
[----:B------:R-:W-:Y:S01]  /*5940*/  UIADD3 UR25, UPT, UPT, UR4, 0x40, URZ ;  /* 0x0000004004197890 */ /* 0x000fe2000fffe0ff */
[----:B-1----:R-:W-:Y:S01]  /*5950*/  @!P1 IMAD.MOV.U32 R0, RZ, RZ, 0x2000 ;  /* 0x00002000ff009424 */ /* 0x002fe200078e00ff */
[----:B------:R-:W-:Y:S01]  /*5960*/  UISETP.NE.AND UP0, UPT, UR5, 0x3, UPT ;  /* 0x000000030500788c */ /* 0x000fe2000bf05270 */
[----:B------:R-:W-:Y:S01]  /*5970*/  VIADD R14, R14, 0x1 ;  /* 0x000000010e0e7836 */ /* 0x000fe20000000000 */
[----:B------:R-:W-:Y:S01]  /*5980*/  UMOV UR18, 0x0 ;  /* 0x0000000000127882 */ /* 0x000fe20000000000 */
[----:B------:R-:W-:Y:S01]  /*5990*/  UMOV UR19, 0x10000000 ;  /* 0x1000000000137882 */ /* 0x000fe20000000000 */
[----:B------:R-:W-:Y:S02]  /*59a0*/  USEL UR21, UR5, URZ, UP0 ;  /* 0x000000ff05157287 */ /* 0x000fe40008000000 */
[----:B------:R-:W-:Y:S02]  /*59b0*/  USEL UR9, URZ, 0x1, UP0 ;  /* 0x00000001ff097887 */ /* 0x000fe40008000000 */
[----:B------:R-:W-:Y:S01]  /*59c0*/  VOTEU.ALL UP0, P1 ;  /* 0x0000000000ff7886 */ /* 0x000fe20000800000 */
[----:B------:R-:W-:Y:S01]  /*59d0*/  IMAD.U32 R9, RZ, RZ, UR6 ;  /* 0x00000006ff097e24 */ /* 0x000fe2000f8e00ff */
[----:B------:R-:W-:Y:S01]  /*59e0*/  UMOV UR28, UR60 ;  /* 0x0000003c001c7c82 */ /* 0x000fe20008000000 */
[----:B------:R-:W-:Y:S01]  /*59f0*/  IMAD.U32 R8, RZ, RZ, UR7 ;  /* 0x00000007ff087e24 */ /* 0x000fe2000f8e00ff */
[----:B------:R-:W-:Y:S01]  /*5a00*/  LOP3.LUT R15, R15, UR9, RZ, 0x3c, !PT ;  /* 0x000000090f0f7c12 */ /* 0x000fe2000f8e3cff */
[----:B------:R-:W-:Y:S01]  /*5a10*/  @!UP0 ULEA UR5, UR12, UR29, 0xd ;  /* 0x0000001d0c058291 */ /* 0x000fe2000f8e68ff */
[----:B------:R-:W-:Y:S01]  /*5a20*/  @!P1 R2UR UR7, R9 ;  /* 0x00000000090792ca */ /* 0x000fe200000e0000 */
[----:B------:R-:W-:Y:S01]  /*5a30*/  @!UP0 UIADD3 UR10, UPT, UPT, UR26, 0x20, URZ ;  /* 0x000000201a0a8890 */ /* 0x000fe2000fffe0ff */
[----:B------:R-:W-:Y:S01]  /*5a40*/  @!P1 R2UR UR6, R8 ;  /* 0x00000000080692ca */ /* 0x000fe200000e0000 */
[----:B------:R-:W-:Y:S01]  /*5a50*/  @!UP0 UIADD3 UR24, UPT, UPT, UR5, 0x200, URZ ;  /* 0x0000020005188890 */ /* 0x000fe2000fffe0ff */
[----:B------:R-:W-:Y:S01]  /*5a60*/  SHF.L.U32 R6, R15, 0x1f, RZ ;  /* 0x0000001f0f067819 */ /* 0x000fe200000006ff */
[----:B------:R-:W-:Y:S01]  /*5a70*/  @!UP0 UIADD3 UR8, UPT, UPT, UR5, 0x1200, URZ ;  /* 0x0000120005088890 */ /* 0x000fe2000fffe0ff */
[----:B------:R-:W-:Y:S01]  /*5a80*/  VOTEU.ALL UP0, P1 ;  /* 0x0000000000ff7886 */ /* 0x000fe20000800000 */
[----:B------:R-:W-:Y:S01]  /*5a90*/  UMOV UR11, UR27 ;  /* 0x0000001b000b7c82 */ /* 0x000fe20008000000 */
[----:B------:R-:W-:Y:S01]  /*5aa0*/  UMOV UR12, UR60 ;  /* 0x0000003c000c7c82 */ /* 0x000fe20008000000 */
[----:B------:R-:W-:Y:S01]  /*5ab0*/  UMOV UR9, UR25 ;  /* 0x0000001900097c82 */ /* 0x000fe20008000000 */
[----:B------:R-:W-:Y:S02]  /*5ac0*/  UPRMT UR16, UR61, 0x654, UR25 ;  /* 0x000006543d107896 */ /* 0x000fe40008000019 */
[----:B------:R-:W-:Y:S03]  /*5ad0*/  ULEA UR5, UR21, UR29, 0x3 ;  /* 0x0000001d15057291 */ /* 0x000fe6000f8e18ff */
[----:B------:R1:W-:Y:S01]  /*5ae0*/  @!UP0 UTMALDG.3D [UR24], [UR6], desc[UR18] ;  /* 0x00001218060085b4 */ /* 0x0003e20008011000 */
[----:B------:R-:W-:Y:S05]  /*5af0*/  VOTEU.ALL UP0, P1 ;  /* 0x0000000000ff7886 */ /* 0x000fea0000800000 */
[----:B------:R1:W-:Y:S01]  /*5b00*/  @!UP0 UTMALDG.3D [UR8], [UR6], desc[UR18] ;  /* 0x00001208060085b4 */ /* 0x0003e20008011000 */
[----:B------:R1:W-:Y:S01]  /*5b10*/  @!P1 SYNCS.ARRIVE.TRANS64.RED.A0TR RZ, [UR4+0x40], R0 ;  /* 0x00004000ffff99a7 */ /* 0x0003e20008300404 */
[----:B------:R-:W-:Y:S01]  /*5b20*/  SYNCS.ARRIVE.TRANS64.RED.A1T0 RZ, [UR16], RZ ;  /* 0x000000ffffff79a7 */ /* 0x000fe20008100410 */
[----:B------:R-:W2:Y:S02]  /*5b30*/  SYNCS.PHASECHK.TRANS64.TRYWAIT P0, [UR5+0x58], R6 ;  /* 0x00005806ff0075a7 */ /* 0x000ea40008001105 */
[----:B-12---:R-:W-:Y:S05]  /*5b40*/  @!P0 BRA `(.L_x_97) ;  /* 0x0000003400b08947 */ /* 0x006fea0003800000 */
.L_x_172:
[----:B------:R-:W-:Y:S01]  /*5b50*/  UIADD3 UR17, UPT, UPT, UR5, 0x40, URZ ;  /* 0x0000004005117890 */ /* 0x000fe2000fffe0ff */
[----:B-1----:R-:W-:Y:S01]  /*5b60*/  @!P1 IADD3 R6, P0, PT, R16, 0x580, RZ ;  /* 0x0000058010069810 */ /* 0x002fe20007f1e0ff */
[----:B------:R-:W-:Y:S01]  /*5b70*/  UPLOP3.LUT UP3, UPT, UPT, UPT, UPT, 0x80, 0x8 ;  /* 0x000000000008789c */ /* 0x000fe20003f6f070 */
[----:B------:R-:W-:Y:S01]  /*5b80*/  R2UR UR42, R58 ;  /* 0x000000003a2a72ca */ /* 0x000fe200000e0000 */
[----:B------:R-:W-:Y:S01]  /*5b90*/  UMOV UR24, 0x0 ;  /* 0x0000000000187882 */ /* 0x000fe20000000000 */
[----:B------:R-:W-:Y:S01]  /*5ba0*/  @!P1 R2UR UR6, R6 ;  /* 0x00000000060692ca */ /* 0x000fe200000e0000 */
[----:B------:R-:W-:Y:S01]  /*5bb0*/  @!P1 IMAD.X R0, RZ, RZ, R17, P0 ;  /* 0x000000ffff009224 */ /* 0x000fe200000e0611 */
[----:B------:R-:W-:Y:S01]  /*5bc0*/  UMOV UR25, 0x10000000 ;  /* 0x1000000000197882 */ /* 0x000fe20000000000 */
[----:B------:R-:W-:Y:S01]  /*5bd0*/  UMOV UR19, UR27 ;  /* 0x0000001b00137c82 */ /* 0x000fe20008000000 */
[----:B------:R-:W-:Y:S01]  /*5be0*/  UMOV UR20, UR60 ;  /* 0x0000003c00147c82 */ /* 0x000fe20008000000 */
[----:B------:R-:W-:Y:S01]  /*5bf0*/  UMOV UR11, UR27 ;  /* 0x0000001b000b7c82 */ /* 0x000fe20008000000 */
[----:B------:R-:W-:Y:S01]  /*5c00*/  @!P1 R2UR UR4, R0 ;  /* 0x00000000000492ca */ /* 0x000fe200000e0000 */
[----:B------:R-:W-:Y:S01]  /*5c10*/  UMOV UR12, UR60 ;  /* 0x0000003c000c7c82 */ /* 0x000fe20008000000 */
[----:B------:R-:W-:Y:S01]  /*5c20*/  UMOV UR9, UR17 ;  /* 0x0000001100097c82 */ /* 0x000fe20008000000 */
[----:B------:R-:W-:Y:S01]  /*5c30*/  VOTEU.ALL UP0, P1 ;  /* 0x0000000000ff7886 */ /* 0x000fe20000800000 */
[----:B------:R-:W-:Y:S01]  /*5c40*/  R2UR UR28, R59 ;  /* 0x000000003b1c72ca */ /* 0x000fe200000e0000 */
[----:B------:R-:W-:Y:S01]  /*5c50*/  UMOV UR60, UR30 ;  /* 0x0000001e003c7c82 */ /* 0x000fe20008000000 */
[----:B------:R-:W-:Y:S01]  /*5c60*/  ISETP.NE.AND P0, PT, R14, 0x2, PT ;  /* 0x000000020e00780c */ /* 0x000fe20003f05270 */
[----:B------:R-:W-:Y:S01]  /*5c70*/  IMAD.U32 R8, RZ, RZ, UR6 ;  /* 0x00000006ff087e24 */ /* 0x000fe2000f8e00ff */
[----:B------:R-:W-:Y:S02]  /*5c80*/  @!UP0 UIADD3 UR18, UPT, UPT, UR26, 0x10, URZ ;  /* 0x000000101a128890 */ /* 0x000fe4000fffe0ff */
[----:B------:R-:W-:Y:S01]  /*5c90*/  @!UP0 UIADD3 UR10, UPT, UPT, UR26, 0x30, URZ ;  /* 0x000000301a0a8890 */ /* 0x000fe2000fffe0ff */
[----:B------:R-:W-:Y:S02]  /*5ca0*/  SEL R0, RZ, 0x1, P0 ;  /* 0x00000001ff007807 */ /* 0x000fe40000000000 */
[----:B------:R-:W-:Y:S01]  /*5cb0*/  IMAD.U32 R9, RZ, RZ, UR4 ;  /* 0x00000004ff097e24 */ /* 0x000fe2000f8e00ff */
[----:B------:R-:W-:Y:S01]  /*5cc0*/  @!P1 R2UR UR6, R8 ;  /* 0x00000000080692ca */ /* 0x000fe200000e0000 */
[----:B------:R-:W-:Y:S01]  /*5cd0*/  @!UP0 ULEA UR4, UR21, UR29, 0xd ;  /* 0x0000001d15048291 */ /* 0x000fe2000f8e68ff */
[----:B------:R-:W-:Y:S02]  /*5ce0*/  LOP3.LUT R13, R13, R0, RZ, 0x3c, !PT ;  /* 0x000000000d0d7212 */ /* 0x000fe400078e3cff */
[----:B------:R-:W-:Y:S01]  /*5cf0*/  @!P1 R2UR UR7, R9 ;  /* 0x00000000090792ca */ /* 0x000fe200000e0000 */
[----:B------:R-:W-:Y:S01]  /*5d00*/  @!UP0 UIADD3 UR16, UPT, UPT, UR4, 0x200, URZ ;  /* 0x0000020004108890 */ /* 0x000fe2000fffe0ff */
[----:B------:R-:W-:Y:S01]  /*5d10*/  SEL R14, R14, RZ, P0 ;  /* 0x000000ff0e0e7207 */ /* 0x000fe20000000000 */
[----:B------:R-:W-:Y:S01]  /*5d20*/  @!UP0 UIADD3 UR8, UPT, UPT, UR4, 0x1200, URZ ;  /* 0x0000120004088890 */ /* 0x000fe2000fffe0ff */
[----:B------:R-:W-:Y:S01]  /*5d30*/  VOTEU.ALL UP0, P1 ;  /* 0x0000000000ff7886 */ /* 0x000fe20000800000 */
[----:B------:R-:W-:Y:S08]  /*5d40*/  UPRMT UR4, UR61, 0x654, UR17 ;  /* 0x000006543d047896 */ /* 0x000ff00008000011 */
[----:B------:R1:W-:Y:S01]  /*5d50*/  @!UP0 UTMALDG.3D [UR16], [UR6], desc[UR24] ;  /* 0x00001810060085b4 */ /* 0x0003e20008011000 */
[----:B------:R-:W-:Y:S05]  /*5d60*/  VOTEU.ALL UP0, P1 ;  /* 0x0000000000ff7886 */ /* 0x000fea0000800000 */
[----:B------:R2:W-:Y:S01]  /*5d70*/  @!UP0 UTMALDG.3D [UR8], [UR6], desc[UR24] ;  /* 0x00001808060085b4 */ /* 0x0005e20008011000 */
[----:B------:R3:W-:Y:S01]  /*5d80*/  @!P1 SYNCS.ARRIVE.TRANS64.RED.A0TR RZ, [UR5+0x40], R7 ;  /* 0x00004007ffff99a7 */ /* 0x0007e20008300405 */
[----:B------:R-:W-:Y:S01]  /*5d90*/  SYNCS.ARRIVE.TRANS64.RED.A1T0 RZ, [UR4], RZ ;  /* 0x000000ffffff79a7 */ /* 0x000fe20008100404 */
[----:B------:R-:W-:Y:S02]  /*5da0*/  UIADD3 UR4, UPT, UPT, UR21, 0x1, URZ ;  /* 0x0000000115047890 */ /* 0x000fe4000fffe0ff */
[----:B------:R-:W-:Y:S02]  /*5db0*/  UIADD3 UR21, UPT, UPT, UR13, UR42, URZ ;  /* 0x0000002a0d157290 */ /* 0x000fe4000fffe0ff */
[----:B------:R-:W-:Y:S04]  /*5dc0*/  UISETP.NE.AND UP0, UPT, UR4, 0x3, UPT ;  /* 0x000000030400788c */ /* 0x000fe8000bf05270 */
[----:B------:R-:W-:Y:S02]  /*5dd0*/  USEL UR5, URZ, 0x1, UP0 ;  /* 0x00000001ff057887 */ /* 0x000fe40008000000 */
[----:B-1----:R-:W-:Y:S04]  /*5de0*/  UIADD3 UR20, UPT, UPT, UR14, UR28, URZ ;  /* 0x0000001c0e147290 */ /* 0x002fe8000fffe0ff */
[----:B------:R-:W-:Y:S01]  /*5df0*/  LOP3.LUT R15, R15, UR5, RZ, 0x3c, !PT ;  /* 0x000000050f0f7c12 */ /* 0x000fe2000f8e3cff */
[----:B--2---:R-:W-:Y:S01]  /*5e00*/  USEL UR12, UR4, URZ, UP0 ;  /* 0x000000ff040c7287 */ /* 0x004fe20008000000 */
[----:B------:R-:W-:Y:S11]  /*5e10*/  BRA.U UP1, `(.L_x_98) ;  /* 0xfffffff101b47547 */ /* 0x000ff6000b83ffff */
[----:B------:R-:W-:Y:S01]  /*5e20*/  UIADD3 UR29, UPT, UPT, UR29, 0x58, URZ ;  /* 0x000000581d1d7890 */ /* 0x000fe2000fffe0ff */
[----:B----4-:R-:W-:-:S03]  /*5e30*/  SHF.L.U32 R3, R15, 0x1f, RZ ;  /* 0x0000001f0f037819 */ /* 0x010fc600000006ff */
[----:B------:R-:W-:-:S09]  /*5e40*/  ULEA UR4, UR12, UR29, 0x3 ;  /* 0x0000001d0c047291 */ /* 0x000fd2000f8e18ff */
[----:B------:R-:W1:Y:S02]  /*5e50*/  SYNCS.PHASECHK.TRANS64.TRYWAIT P0, [UR4], R3 ;  /* 0x00000003ff0075a7 */ /* 0x000e640008001104 */
[----:B-1----:R-:W-:Y:S05]  /*5e60*/  @!P0 BRA `(.L_x_99) ;  /* 0x0000003400008947 */ /* 0x002fea0003800000 */
.L_x_174:
        /* <DEDUP_REMOVED lines=9> */
.L_x_176:
        /* <DEDUP_REMOVED lines=8> */
.L_x_101:
[----:B-1----:R1:W2:Y:S02]  /*5f80*/  SYNCS.PHASECHK.TRANS64.TRYWAIT P0, [R0+URZ], R3 ;  /* 0x00000003000075a7 */ /* 0x0022a400080011ff */
[----:B--2---:R-:W-:Y:S05]  /*5f90*/  @!P0 NANOSLEEP.SYNCS 0x989680 ;  /* 0x009896800000895d */ /* 0x004fea0003900000 */
[----:B------:R-:W2:Y:S02]  /*5fa0*/  @!P0 SYNCS.PHASECHK.TRANS64 P0, [R0+URZ], R3 ;  /* 0x00000003000085a7 */ /* 0x000ea400080010ff */
[----:B--2---:R-:W-:Y:S05]  /*5fb0*/  @P0 EXIT ;  /* 0x000000000000094d */ /* 0x004fea0003800000 */
[----:B------:R-:W-:Y:S05]  /*5fc0*/  BRA `(.L_x_101) ;  /* 0xfffffffc00ec7947 */ /* 0x000fea000383ffff */
.L_x_89:
[----:B------:R-:W-:-:S06]  /*5fd0*/  UISETP.GE.AND UP0, UPT, UR18, 0x4, UPT ;  /* 0x000000041200788c */ /* 0x000fcc000bf06270 */
[----:B------:R-:W-:-:S13]  /*5fe0*/  PLOP3.LUT P0, PT, PT, PT, UP0, 0x80, 0x8 ;  /* 0x000000000008781c */ /* 0x000fda0003f0f008 */
[----:B------:R-:W-:Y:S05]  /*5ff0*/  @!P0 EXIT ;  /* 0x000000000000894d */ /* 0x000fea0003800000 */
[----:B------:R-:W-:Y:S01]  /*6000*/  BAR.SYNC.DEFER_BLOCKING 0x6, 0xa0 ;  /* 0x0182800000007b1d */ /* 0x000fe20000010000 */
[C---:B------:R-:W-:Y:S01]  /*6010*/  IMAD.SHL.U32 R3, R63.reuse, 0x10, RZ ;  /* 0x000000103f037824 */ /* 0x040fe200078e00ff */
[----:B------:R-:W-:Y:S01]  /*6020*/  LOP3.LUT R69, R63, 0x60, RZ, 0xc0, !PT ;  /* 0x000000603f457812 */ /* 0x000fe200078ec0ff */
[----:B------:R-:W-:Y:S01]  /*6030*/  IMAD.SHL.U32 R5, R57, 0x200, RZ ;  /* 0x0000020039057824 */ /* 0x000fe200078e00ff */
[----:B------:R-:W-:Y:S01]  /*6040*/  LOP3.LUT R64, R63, 0x2, RZ, 0xc0, !PT ;  /* 0x000000023f407812 */ /* 0x000fe200078ec0ff */
[----:B------:R-:W-:Y:S01]  /*6050*/  IMAD.SHL.U32 R4, R57, 0x200000, RZ ;  /* 0x0020000039047824 */ /* 0x000fe200078e00ff */
[----:B------:R-:W-:Y:S01]  /*6060*/  UMOV UR49, 0x400 ;  /* 0x0000040000317882 */ /* 0x000fe20000000000 */
[----:B------:R-:W1:Y:S01]  /*6070*/  LDCU.64 UR4, c[0x0][0x890] ;  /* 0x00011200ff0477ac */ /* 0x000e620008000a00 */
[----:B------:R-:W2:Y:S01]  /*6080*/  LDC.64 R54, c[0x0][0x8b0] ;  /* 0x00022c00ff367b82 */ /* 0x000ea20000000a00 */
[----:B------:R-:W-:Y:S01]  /*6090*/  LOP3.LUT R68, R3, 0x590, RZ, 0xc0, !PT ;  /* 0x0000059003447812 */ /* 0x000fe200078ec0ff */
[----:B------:R-:W-:Y:S01]  /*60a0*/  IMAD.SHL.U32 R2, R63, 0x2, RZ ;  /* 0x000000023f027824 */ /* 0x000fe200078e00ff */
[----:B------:R-:W-:Y:S01]  /*60b0*/  ULEA UR49, UR61, UR49, 0x18 ;  /* 0x000000313d317291 */ /* 0x000fe2000f8ec0ff */
[----:B------:R-:W-:Y:S01]  /*60c0*/  LOP3.LUT R3, R3, 0x60, RZ, 0xc0, !PT ;  /* 0x0000006003037812 */ /* 0x000fe200078ec0ff */
[C---:B------:R-:W-:Y:S01]  /*60d0*/  IMAD.U32 R23, R63.reuse, 0x10000, RZ ;  /* 0x000100003f177824 */ /* 0x040fe200078e00ff */
[----:B------:R-:W-:Y:S01]  /*60e0*/  LOP3.LUT R63, R63, 0x4, RZ, 0xc0, !PT ;  /* 0x000000043f3f7812 */ /* 0x000fe200078ec0ff */
[----:B------:R-:W-:Y:S01]  /*60f0*/  HFMA2 R66, -RZ, RZ, 0, 0 ;  /* 0x00000000ff427431 */ /* 0x000fe200000001ff */
[----:B------:R-:W3:Y:S01]  /*6100*/  LDC.64 R52, c[0x0][0x8a8] ;  /* 0x00022a00ff347b82 */ /* 0x000ee20000000a00 */
[----:B------:R-:W-:Y:S01]  /*6110*/  LOP3.LUT R4, R4, 0x200000, RZ, 0xc0, !PT ;  /* 0x0020000004047812 */ /* 0x000fe200078ec0ff */
[----:B------:R-:W-:Y:S01]  /*6120*/  IMAD.MOV.U32 R22, RZ, RZ, RZ ;  /* 0x000000ffff167224 */ /* 0x000fe200078e00ff */
[----:B------:R-:W-:Y:S01]  /*6130*/  LOP3.LUT R68, R68, 0x200, R5, 0xf8, !PT ;  /* 0x0000020044447812 */ /* 0x000fe200078ef805 */
[----:B------:R-:W-:Y:S01]  /*6140*/  IMAD.MOV.U32 R62, RZ, RZ, RZ ;  /* 0x000000ffff3e7224 */ /* 0x000fe200078e00ff */
[----:B------:R-:W-:Y:S01]  /*6150*/  LOP3.LUT R3, R3, 0xc, R2, 0xf8, !PT ;  /* 0x0000000c03037812 */ /* 0x000fe200078ef802 */
[----:B------:R-:W-:Y:S01]  /*6160*/  IMAD.MOV.U32 R65, RZ, RZ, RZ ;  /* 0x000000ffff417224 */ /* 0x000fe200078e00ff */
[----:B------:R-:W-:Y:S01]  /*6170*/  IADD3 R67, PT, PT, -R63, 0x2, RZ ;  /* 0x000000023f437810 */ /* 0x000fe20007ffe1ff */
[----:B------:R-:W4:Y:S01]  /*6180*/  LDS R0, [UR49+0x130] ;  /* 0x00013031ff007984 */ /* 0x000f220008000800 */
[----:B-1----:R-:W-:Y:S01]  /*6190*/  IMAD.U32 R71, RZ, RZ, UR4 ;  /* 0x00000004ff477e24 */ /* 0x002fe2000f8e00ff */
[----:B------:R-:W-:Y:S01]  /*61a0*/  UIADD3 UR4, UPT, UPT, UR49, 0x200, URZ ;  /* 0x0000020031047890 */ /* 0x000fe2000fffe0ff */
[----:B------:R-:W-:Y:S01]  /*61b0*/  LOP3.LUT R23, R4, 0x400000, R23, 0xf8, !PT ;  /* 0x0040000004177812 */ /* 0x000fe200078ef817 */
[----:B------:R-:W-:Y:S01]  /*61c0*/  IMAD.U32 R70, RZ, RZ, UR5 ;  /* 0x00000005ff467e24 */ /* 0x000fe2000f8e00ff */
[----:B------:R-:W-:Y:S01]  /*61d0*/  LOP3.LUT R68, R68, R3, RZ, 0xfc, !PT ;  /* 0x0000000344447212 */ /* 0x000fe200078efcff */
[----:B------:R-:W-:Y:S01]  /*61e0*/  IMAD.MOV R64, RZ, RZ, -R64 ;  /* 0x000000ffff407224 */ /* 0x000fe200078e0a40 */
[----:B------:R-:W1:Y:S01]  /*61f0*/  LDCU UR62, c[0x0][0x370] ;  /* 0x00006e00ff3e77ac */ /* 0x000e620008000800 */
[----:B------:R-:W-:Y:S01]  /*6200*/  MOV R72, UR4 ;  /* 0x0000000400487c02 */ /* 0x000fe20008000f00 */
[----:B------:R-:W-:Y:S01]  /*6210*/  IMAD.MOV R63, RZ, RZ, -R63 ;  /* 0x000000ffff3f7224 */ /* 0x000fe200078e0a3f */
[----:B------:R-:W-:Y:S01]  /*6220*/  LEA R68, R68, UR4, 0x2 ;  /* 0x0000000444447c11 */ /* 0x000fe2000f8e10ff */
[----:B------:R-:W-:Y:S01]  /*6230*/  IMAD.SHL.U32 R67, R67, 0x10, RZ ;  /* 0x0000001043437824 */ /* 0x000fe200078e00ff */
[----:B------:R-:W-:Y:S01]  /*6240*/  UMOV UR52, 0x1 ;  /* 0x0000000100347882 */ /* 0x000fe20000000000 */
[----:B------:R-:W1:Y:S01]  /*6250*/  LDCU UR42, c[0x0][0xb0c] ;  /* 0x00016180ff2a77ac */ /* 0x000e620008000800 */
[----:B------:R-:W1:Y:S01]  /*6260*/  LDCU UR38, c[0x0][0xb30] ;  /* 0x00016600ff2677ac */ /* 0x000e620008000800 */
[----:B------:R-:W1:Y:S01]  /*6270*/  LDCU.64 UR54, c[0x0][0x888] ;  /* 0x00011100ff3677ac */ /* 0x000e620008000a00 */
[----:B------:R-:W1:Y:S01]  /*6280*/  LDCU.64 UR40, c[0x0][0xb28] ;  /* 0x00016500ff2877ac */ /* 0x000e620008000a00 */
[----:B------:R-:W1:Y:S01]  /*6290*/  LDCU.128 UR56, c[0x0][0xb10] ;  /* 0x00016200ff3877ac */ /* 0x000e620008000c00 */
[----:B------:R-:W1:Y:S01]  /*62a0*/  LDCU UR53, c[0x0][0x374] ;  /* 0x00006e80ff3577ac */ /* 0x000e620008000800 */
[----:B------:R-:W-:Y:S01]  /*62b0*/  UMOV UR48, URZ ;  /* 0x000000ff00307c82 */ /* 0x000fe20008000000 */
[----:B------:R-:W-:Y:S01]  /*62c0*/  UMOV UR51, URZ ;  /* 0x000000ff00337c82 */ /* 0x000fe20008000000 */
[----:B------:R-:W-:Y:S01]  /*62d0*/  UMOV UR50, URZ ;  /* 0x000000ff00327c82 */ /* 0x000fe20008000000 */
[----:B-1234-:R-:W-:-:S07]  /*62e0*/  IADD3 R23, PT, PT, R0, R23, RZ ;  /* 0x0000001700177210 */ /* 0x01efce0007ffe0ff */
.L_x_132:
[C---:B------:R-:W-:Y:S02]  /*62f0*/  LEA R3, R62.reuse, UR49, 0x3 ;  /* 0x000000313e037c11 */ /* 0x040fe4000f8e18ff */
[----:B------:R-:W-:Y:S02]  /*6300*/  SHF.L.U32 R0, R65, 0x1f, RZ ;  /* 0x0000001f41007819 */ /* 0x000fe400000006ff */
[----:B-1----:R-:W-:Y:S02]  /*6310*/  LEA R5, R62, UR49, 0x4 ;  /* 0x000000313e057c11 */ /* 0x002fe4000f8e20ff */
[----:B------:R-:W1:Y:S02]  /*6320*/  SYNCS.PHASECHK.TRANS64.TRYWAIT P0, [R3+URZ+0x80], R0 ;  /* 0x00008000030075a7 */ /* 0x000e6400080011ff */
[----:B-1----:R-:W-:Y:S05]  /*6330*/  @!P0 BRA `(.L_x_102) ;  /* 0x0000002c00fc8947 */ /* 0x002fea0003800000 */
.L_x_177:
[----:B------:R-:W2:Y:S01]  /*6340*/  LDS.128 R4, [R5+0x110] ;  /* 0x0001100005047984 */ /* 0x000ea20000000c00 */
[----:B------:R-:W-:Y:S01]  /*6350*/  UISETP.GE.AND UP0, UPT, UR39, 0x1, UPT ;  /* 0x000000012700788c */ /* 0x000fe2000bf06270 */
[----:B------:R-:W-:Y:S01]  /*6360*/  @!PT LDS RZ, [RZ] ;  /* 0x00000000fffff984 */ /* 0x000fe20000000800 */
[----:B------:R-:W-:Y:S01]  /*6370*/  @!PT LDS RZ, [RZ] ;  /* 0x00000000fffff984 */ /* 0x000fe20000000800 */
[----:B------:R-:W-:Y:S01]  /*6380*/  @!PT LDS RZ, [RZ] ;  /* 0x00000000fffff984 */ /* 0x000fe20000000800 */
[----:B------:R-:W-:Y:S01]  /*6390*/  @!PT LDS RZ, [RZ] ;  /* 0x00000000fffff984 */ /* 0x000fe20000000800 */
[----:B------:R3:W-:Y:S06]  /*63a0*/  MEMBAR.ALL.CTA ;  /* 0x0000000000007992 */ /* 0x0007ec0000008000 */
[----:B---3--:R-:W3:Y:S01]  /*63b0*/  FENCE.VIEW.ASYNC.S ;  /* 0x00000000000073c6 */ /* 0x008ee20000000000 */
[----:B--2---:R-:W-:Y:S11]  /*63c0*/  LOP3.LUT P0, RZ, R6, 0x1, RZ, 0xc0, !PT ;  /* 0x0000000106ff7812 */ /* 0x004ff6000780c0ff */
[----:B------:R-:W-:Y:S02]  /*63d0*/  @!UPT UIADD3 URZ, UPT, UPT, URZ, URZ, URZ ;  /* 0x000000fffffff290 */ /* 0x000fe4000fffe0ff */
[----:B---3--:R-:W-:Y:S01]  /*63e0*/  VOTEU.ANY UP1, P0 ;  /* 0x0000000000ff7886 */ /* 0x008fe20000020100 */
[----:B------:R-:W-:Y:S01]  /*63f0*/  PLOP3.LUT P0, PT, PT, PT, UP1, 0x80, 0x8 ;  /* 0x000000000008781c */ /* 0x000fe20003f0f018 */
[----:B------:R-:W-:Y:S06]  /*6400*/  UP2UR UR4, UPR, URZ, 0x2 ;  /* 0x00000002ff047883 */ /* 0x000fec0008000000 */
[----:B------:R-:W-:Y:S06]  /*6410*/  IMAD.U32 R73, RZ, RZ, UR4 ;  /* 0x00000004ff497e24 */ /* 0x000fec000f8e00ff */
[----:B-1----:R-:W-:Y:S02]  /*6420*/  @P0 SHF.R.U32.HI R0, RZ, 0x10, R5 ;  /* 0x00000010ff000819 */ /* 0x002fe40000011605 */
        /* <DEDUP_REMOVED lines=12> */
[----:B------:R-:W2:Y:S01]  /*64f0*/  LDCU UR12, c[0x0][0xb20] ;  /* 0x00016400ff0c77ac */ /* 0x000ea20008000800 */
[----:B------:R-:W-:Y:S02]  /*6500*/  UIMAD.WIDE.U32 UR4, UR53, UR59, URZ ;  /* 0x0000003b350472a5 */ /* 0x000fe4000f8e00ff */
[----:B------:R-:W-:Y:S02]  /*6510*/  UIMAD.WIDE.U32 UR6, UR62, UR56, URZ ;  /* 0x000000383e0672a5 */ /* 0x000fe4000f8e00ff */
[----:B------:R-:W-:Y:S02]  /*6520*/  UISETP.NE.AND UP0, UPT, UR58, 0x1, UPT ;  /* 0x000000013a00788c */ /* 0x000fe4000bf05270 */
[----:B------:R-:W-:Y:S02]  /*6530*/  UIMAD.WIDE.U32 UR8, UR36, UR59, URZ ;  /* 0x0000003b240872a5 */ /* 0x000fe4000f8e00ff */
[----:B------:R-:W-:Y:S02]  /*6540*/  UIMAD.WIDE.U32 UR10, UR37, UR56, URZ ;  /* 0x00000038250a72a5 */ /* 0x000fe4000f8e00ff */
[----:B------:R-:W-:Y:S02]  /*6550*/  UISETP.NE.AND UP1, UPT, UR42, 0x1, UPT ;  /* 0x000000012a00788c */ /* 0x000fe4000bf25270 */
[----:B------:R-:W-:Y:S01]  /*6560*/  UISETP.NE.AND UP2, UPT, UR39, 0x1, UPT ;  /* 0x000000012700788c */ /* 0x000fe2000bf45270 */
[----:B------:R-:W-:Y:S02]  /*6570*/  UMOV UR4, UR5 ;  /* 0x0000000500047c82 */ /* 0x000fe40008000000 */
[----:B--2---:R-:W-:Y:S03]  /*6580*/  USHF.R.U32.HI UR5, URZ, UR12, UR4 ;  /* 0x0000000cff057299 */ /* 0x004fe60008011604 */
[----:B------:R-:W-:Y:S02]  /*6590*/  UMOV UR4, UR7 ;  /* 0x0000000700047c82 */ /* 0x000fe40008000000 */
[----:B------:R-:W-:Y:S02]  /*65a0*/  USHF.R.U32.HI UR7, URZ, UR57, UR4 ;  /* 0x00000039ff077299 */ /* 0x000fe40008011604 */
[----:B------:R-:W-:Y:S02]  /*65b0*/  USEL UR4, UR53, UR5, !UP0 ;  /* 0x0000000535047287 */ /* 0x000fe4000c000000 */
[----:B------:R-:W-:Y:S01]  /*65c0*/  USEL UR7, UR62, UR7, !UP1 ;  /* 0x000000073e077287 */ /* 0x000fe2000c800000 */
[----:B------:R-:W-:Y:S01]  /*65d0*/  UMOV UR5, UR9 ;  /* 0x0000000900057c82 */ /* 0x000fe20008000000 */
[----:B------:R-:W-:Y:S02]  /*65e0*/  UIMAD.WIDE.U32 UR8, UR4, UR40, URZ ;  /* 0x00000028040872a5 */ /* 0x000fe4000f8e00ff */
[----:B------:R-:W-:Y:S03]  /*65f0*/  USHF.R.U32.HI UR6, URZ, UR12, UR5 ;  /* 0x0000000cff067299 */ /* 0x000fe60008011605 */
[----:B------:R-:W-:Y:S01]  /*6600*/  UMOV UR5, UR11 ;  /* 0x0000000b00057c82 */ /* 0x000fe20008000000 */
[----:B------:R-:W-:Y:S02]  /*6610*/  UIMAD.WIDE.U32 UR10, UR7, UR40, URZ ;  /* 0x00000028070a72a5 */ /* 0x000fe4000f8e00ff */
[----:B------:R-:W-:Y:S02]  /*6620*/  USHF.R.U32.HI UR12, URZ, UR57, UR5 ;  /* 0x00000039ff0c7299 */ /* 0x000fe40008011605 */
[----:B------:R-:W-:Y:S01]  /*6630*/  USEL UR6, UR36, UR6, !UP0 ;  /* 0x0000000624067287 */ /* 0x000fe2000c000000 */
[----:B------:R-:W-:Y:S02]  /*6640*/  UMOV UR5, UR9 ;  /* 0x0000000900057c82 */ /* 0x000fe40008000000 */
[----:B------:R-:W-:Y:S01]  /*6650*/  UMOV UR10, UR11 ;  /* 0x0000000b000a7c82 */ /* 0x000fe20008000000 */
[----:B------:R-:W-:Y:S02]  /*6660*/  @UP2 USHF.R.U32.HI UR4, URZ, UR41, UR5 ;  /* 0x00000029ff042299 */ /* 0x000fe40008011605 */
[----:B------:R-:W-:Y:S02]  /*6670*/  @UP2 USHF.R.U32.HI UR7, URZ, UR41, UR10 ;  /* 0x00000029ff072299 */ /* 0x000fe4000801160a */
[----:B------:R-:W-:Y:S02]  /*6680*/  UIMAD UR4, UR39, UR4, URZ ;  /* 0x00000004270472a4 */ /* 0x000fe4000f8e02ff */
[----:B------:R-:W-:Y:S02]  /*6690*/  UIMAD.WIDE.U32 UR10, UR6, UR40, URZ ;  /* 0x00000028060a72a5 */ /* 0x000fe4000f8e00ff */
[----:B------:R-:W-:Y:S02]  /*66a0*/  USEL UR5, UR37, UR12, !UP1 ;  /* 0x0000000c25057287 */ /* 0x000fe4000c800000 */
[----:B------:R-:W-:Y:S02]  /*66b0*/  UIMAD UR8, UR39, UR7, URZ ;  /* 0x00000007270872a4 */ /* 0x000fe4000f8e02ff */
[----:B------:R-:W-:Y:S03]  /*66c0*/  UISETP.GE.AND UP0, UPT, UR6, UR4, UPT ;  /* 0x000000040600728c */ /* 0x000fe6000bf06270 */
[----:B------:R-:W-:Y:S01]  /*66d0*/  UMOV UR4, UR11 ;  /* 0x0000000b00047c82 */ /* 0x000fe20008000000 */
[----:B------:R-:W-:Y:S02]  /*66e0*/  UISETP.GE.OR UP0, UPT, UR5, UR8, UP0 ;  /* 0x000000080500728c */ /* 0x000fe40008706670 */
[----:B------:R-:W-:Y:S02]  /*66f0*/  USHF.R.U32.HI UR4, URZ, UR41, UR4 ;  /* 0x00000029ff047299 */ /* 0x000fe40008011604 */
[----:B------:R-:W-:Y:S02]  /*6700*/  UIMAD.WIDE.U32 UR8, UR5, UR40, URZ ;  /* 0x00000028050872a5 */ /* 0x000fe4000f8e00ff */
[----:B------:R-:W-:Y:S02]  /*6710*/  USEL UR11, UR6, UR4, !UP2 ;  /* 0x00000004060b7287 */ /* 0x000fe4000d000000 */
[----:B------:R-:W-:Y:S02]  /*6720*/  UIADD3 UR8, UPT, UPT, -UR5, URZ, URZ ;  /* 0x000000ff05087290 */ /* 0x000fe4000fffe1ff */
[----:B------:R-:W-:Y:S01]  /*6730*/  UIADD3 UR10, UPT, UPT, -UR11, URZ, URZ ;  /* 0x000000ff0b0a7290 */ /* 0x000fe2000fffe1ff */
[----:B------:R-:W-:Y:S01]  /*6740*/  @!UP0 UMOV UR4, UR9 ;  /* 0x0000000900048c82 */ /* 0x000fe20008000000 */
[----:B------:R-:W-:Y:S02]  /*6750*/  UIADD3 UR9, UPT, UPT, -UR6, URZ, URZ ;  /* 0x000000ff06097290 */ /* 0x000fe4000fffe1ff */
[----:B------:R-:W-:Y:S02]  /*6760*/  @!UP0 USHF.R.U32.HI UR4, URZ, UR41, UR4 ;  /* 0x00000029ff048299 */ /* 0x000fe40008011604 */
[----:B------:R-:W-:Y:S02]  /*6770*/  UIMAD UR10, UR39, UR10, UR6 ;  /* 0x0000000a270a72a4 */ /* 0x000fe4000f8e0206 */
[----:B------:R-:W-:Y:S04]  /*6780*/  @!UP0 USEL UR4, UR5, UR4, !UP2 ;  /* 0x0000000405048287 */ /* 0x000fe8000d000000 */
[----:B------:R-:W-:Y:S02]  /*6790*/  @!UP0 UIMAD UR10, UR7, UR10, UR4 ;  /* 0x0000000a070a82a4 */ /* 0x000fe4000f8e0204 */
[----:B------:R-:W-:Y:S02]  /*67a0*/  @!UP0 UIADD3 UR11, UPT, UPT, UR11, -UR4, URZ ;  /* 0x800000040b0b8290 */ /* 0x000fe4000fffe0ff */
[----:B------:R-:W-:Y:S02]  /*67b0*/  UIMAD UR7, UR42, UR8, UR37 ;  /* 0x000000082a0772a4 */ /* 0x000fe4000f8e0225 */
[----:B------:R-:W-:Y:S02]  /*67c0*/  @!UP0 UIMAD UR6, UR11, UR39, UR5 ;  /* 0x000000270b0682a4 */ /* 0x000fe4000f8e0205 */
[----:B------:R-:W-:Y:S01]  /*67d0*/  UIMAD UR4, UR58, UR9, UR36 ;  /* 0x000000093a0472a4 */ /* 0x000fe2000f8e0224 */
[----:B------:R-:W-:Y:S02]  /*67e0*/  @!UP0 UMOV UR5, UR10 ;  /* 0x0000000a00058c82 */ /* 0x000fe40008000000 */
[----:B------:R-:W-:Y:S02]  /*67f0*/  UIMAD UR37, UR5, UR42, UR7 ;  /* 0x0000002a052572a4 */ /* 0x000fe4000f8e0207 */
[----:B------:R-:W-:Y:S11]  /*6800*/  UIMAD UR36, UR6, UR58, UR4 ;  /* 0x0000003a062472a4 */ /* 0x000ff6000f8e0204 */
[----:B------:R-:W-:Y:S01]  /*6810*/  @!UPT UIADD3 URZ, UPT, UPT, URZ, URZ, URZ ;  /* 0x000000fffffff290 */ /* 0x000fe2000fffe0ff */
.L_x_103:
[----:B------:R-:W-:Y:S01]  /*6820*/  UISETP.NE.AND UP0, UPT, UR38, 0x1, UPT ;  /* 0x000000012600788c */ /* 0x000fe2000bf05270 */
[----:B------:R-:W-:Y:S01]  /*6830*/  R2UR UR11, R72 ;  /* 0x00000000480b72ca */ /* 0x000fe200000e0000 */
[----:B------:R-:W-:Y:S01]  /*6840*/  USHF.L.U32 UR46, UR20, 0x6, URZ ;  /* 0x00000006142e7899 */ /* 0x000fe200080006ff */
[----:B------:R-:W-:Y:S01]  /*6850*/  IADD3 R62, PT, PT, R62, 0x1, RZ ;  /* 0x000000013e3e7810 */ /* 0x000fe20007ffe0ff */
[----:B------:R-:W-:Y:S07]  /*6860*/  USHF.L.U32 UR45, UR21, 0x6, URZ ;  /* 0x00000006152d7899 */ /* 0x000fee00080006ff */
[----:B------:R-:W2:Y:S01]  /*6870*/  @!UP0 LDCU.128 UR12, c[0x0][0xb10] ;  /* 0x00016200ff0c87ac */ /* 0x000ea20008000c00 */
[----:B------:R-:W3:Y:S01]  /*6880*/  @!UP0 LDCU UR5, c[0x0][0xb0c] ;  /* 0x00016180ff0587ac */ /* 0x000ee20008000800 */
[----:B------:R-:W4:Y:S01]  /*6890*/  @!UP0 LDCU UR10, c[0x0][0xb20] ;  /* 0x00016400ff0a87ac */ /* 0x000f220008000800 */
[----:B--2---:R-:W-:Y:S02]  /*68a0*/  UIMAD.WIDE.U32 UR8, UR37, UR12, URZ ;  /* 0x0000000c250872a5 */ /* 0x004fe4000f8e00ff */
[----:B------:R-:W-:Y:S02]  /*68b0*/  UIMAD.WIDE.U32 UR6, UR36, UR15, URZ ;  /* 0x0000000f240672a5 */ /* 0x000fe4000f8e00ff */
[----:B------:R-:W-:Y:S03]  /*68c0*/  @!UP0 UISETP.NE.AND UP1, UPT, UR14, 0x1, UPT ;  /* 0x000000010e00888c */ /* 0x000fe6000bf25270 */
[----:B------:R-:W-:Y:S01]  /*68d0*/  @!UP0 UMOV UR4, UR9 ;  /* 0x0000000900048c82 */ /* 0x000fe20008000000 */
[----:B---3--:R-:W-:Y:S02]  /*68e0*/  @!UP0 UISETP.NE.AND UP2, UPT, UR5, 0x1, UPT ;  /* 0x000000010500888c */ /* 0x008fe4000bf45270 */
[----:B------:R-:W-:Y:S01]  /*68f0*/  @!UP0 USHF.R.U32.HI UR4, URZ, UR13, UR4 ;  /* 0x0000000dff048299 */ /* 0x000fe20008011604 */
[----:B------:R-:W-:Y:S02]  /*6900*/  @!UP0 UMOV UR6, UR7 ;  /* 0x0000000700068c82 */ /* 0x000fe40008000000 */
[----:B----4-:R-:W-:Y:S02]  /*6910*/  @!UP0 USHF.R.U32.HI UR6, URZ, UR10, UR6 ;  /* 0x0000000aff068299 */ /* 0x010fe40008011606 */
[----:B------:R-:W-:Y:S02]  /*6920*/  @!UP0 USEL UR7, UR37, UR4, !UP2 ;  /* 0x0000000425078287 */ /* 0x000fe4000d000000 */
[----:B------:R-:W-:Y:S04]  /*6930*/  @!UP0 USEL UR6, UR36, UR6, !UP1 ;  /* 0x0000000624068287 */ /* 0x000fe8000c800000 */
[----:B------:R-:W-:Y:S02]  /*6940*/  @!UP0 UIADD3 UR4, UPT, UPT, -UR7, UR6, URZ ;  /* 0x0000000607048290 */ /* 0x000fe4000fffe1ff */
[----:B------:R-:W-:Y:S02]  /*6950*/  @!UP0 UIADD3 UR6, UPT, UPT, UR7, -UR6, URZ ;  /* 0x8000000607068290 */ /* 0x000fe4000fffe0ff */
[----:B------:R-:W-:Y:S02]  /*6960*/  @!UP0 UIMAD UR37, UR4, UR5, UR37 ;  /* 0x00000005042582a4 */ /* 0x000fe4000f8e0225 */
[----:B------:R-:W-:Y:S02]  /*6970*/  @!UP0 UIMAD UR36, UR6, UR14, UR36 ;  /* 0x0000000e062482a4 */ /* 0x000fe4000f8e0224 */
[----:B------:R-:W-:Y:S09]  /*6980*/  ULOP3.LUT UP0, URZ, UR11, 0x1b0, URZ, 0xc0, !UPT ;  /* 0x000001b00bff7892 */ /* 0x000ff2000f80c0ff */
[----:B------:R-:W-:Y:S05]  /*6990*/  BRA.U !UP0, `(.L_x_104) ;  /* 0x00000001087c7547 */ /* 0x000fea000b800000 */
[----:B------:R-:W2:Y:S01]  /*69a0*/  LDCU.64 UR8, c[0x4][0x80] ;  /* 0x01001000ff0877ac */ /* 0x000ea20008000a00 */
[----:B------:R-:W-:Y:S01]  /*69b0*/  MOV R2, 0x0 ;  /* 0x0000000000027802 */ /* 0x000fe20000000f00 */
[----:B------:R-:W-:Y:S02]  /*69c0*/  HFMA2 R12, -RZ, RZ, 0, 5.9604644775390625e-08 ;  /* 0x00000001ff0c7431 */ /* 0x000fe400000001ff */
[----:B------:R-:W-:Y:S01]  /*69d0*/  IMAD.MOV.U32 R8, RZ, RZ, 0x70 ;  /* 0x00000070ff087424 */ /* 0x000fe200078e00ff */
[----:B------:R3:W4:Y:S01]  /*69e0*/  LDC.64 R14, c[0x4][R2] ;  /* 0x01000000020e7b82 */ /* 0x0007220000000a00 */
[----:B------:R-:W1:Y:S01]  /*69f0*/  LDCU.64 UR6, c[0x4][0x88] ;  /* 0x01001100ff0677ac */ /* 0x000e620008000a00 */
[----:B------:R-:W-:Y:S01]  /*6a00*/  IMAD.MOV.U32 R13, RZ, RZ, RZ ;  /* 0x000000ffff0d7224 */ /* 0x000fe200078e00ff */
[----:B------:R-:W1:Y:S01]  /*6a10*/  LDCU.64 UR4, c[0x4][0x8] ;  /* 0x01000100ff0477ac */ /* 0x000e620008000a00 */
[----:B--2---:R-:W-:Y:S01]  /*6a20*/  MOV R5, UR9 ;  /* 0x0000000900057c02 */ /* 0x004fe20008000f00 */
[----:B------:R-:W-:Y:S01]  /*6a30*/  IMAD.U32 R4, RZ, RZ, UR8 ;  /* 0x00000008ff047e24 */ /* 0x000fe2000f8e00ff */
[----:B-1----:R-:W-:Y:S01]  /*6a40*/  MOV R7, UR7 ;  /* 0x0000000700077c02 */ /* 0x002fe20008000f00 */
[----:B------:R-:W-:Y:S01]  /*6a50*/  IMAD.U32 R6, RZ, RZ, UR6 ;  /* 0x00000006ff067e24 */ /* 0x000fe2000f8e00ff */
[----:B------:R-:W-:Y:S01]  /*6a60*/  MOV R11, UR5 ;  /* 0x00000005000b7c02 */ /* 0x000fe20008000f00 */
[----:B------:R-:W-:Y:S02]  /*6a70*/  IMAD.U32 R10, RZ, RZ, UR4 ;  /* 0x00000004ff0a7e24 */ /* 0x000fe4000f8e00ff */
[----:B------:R-:W-:Y:S07]  /*6a80*/  LEPC R20, `(.L_x_105) ;  /* 0x000000001014794e */ /* 0x000fee0000000000 */
[----:B---345:R-:W-:Y:S05]  /*6a90*/  CALL.ABS.NOINC R14 ;  /* 0x000000000e007343 */ /* 0x038fea0003c00000 */
.L_x_105:
[----:B------:R-:W1:Y:S01]  /*6aa0*/  LDCU.64 UR8, c[0x4][0x80] ;  /* 0x01001000ff0877ac */ /* 0x000e620008000a00 */
[----:B------:R-:W2:Y:S01]  /*6ab0*/  LDC.64 R2, c[0x4][R2] ;  /* 0x0100000002027b82 */ /* 0x000ea20000000a00 */
[----:B------:R-:W-:Y:S02]  /*6ac0*/  HFMA2 R12, -RZ, RZ, 0, 5.9604644775390625e-08 ;  /* 0x00000001ff0c7431 */ /* 0x000fe400000001ff */
[----:B------:R-:W-:Y:S02]  /*6ad0*/  IMAD.MOV.U32 R8, RZ, RZ, 0x70 ;  /* 0x00000070ff087424 */ /* 0x000fe400078e00ff */
[----:B------:R-:W-:Y:S01]  /*6ae0*/  IMAD.MOV.U32 R13, RZ, RZ, RZ ;  /* 0x000000ffff0d7224 */ /* 0x000fe200078e00ff */
[----:B------:R-:W3:Y:S01]  /*6af0*/  LDCU.64 UR6, c[0x4][0x88] ;  /* 0x01001100ff0677ac */ /* 0x000ee20008000a00 */
[----:B------:R-:W4:Y:S01]  /*6b00*/  LDCU.64 UR4, c[0x4][0x8] ;  /* 0x01000100ff0477ac */ /* 0x000f220008000a00 */
[----:B-1----:R-:W-:Y:S02]  /*6b10*/  MOV R4, UR8 ;  /* 0x0000000800047c02 */ /* 0x002fe40008000f00 */
[----:B------:R-:W-:Y:S02]  /*6b20*/  MOV R5, UR9 ;  /* 0x0000000900057c02 */ /* 0x000fe40008000f00 */
[----:B---3--:R-:W-:Y:S01]  /*6b30*/  MOV R7, UR7 ;  /* 0x0000000700077c02 */ /* 0x008fe20008000f00 */
[----:B------:R-:W-:Y:S01]  /*6b40*/  IMAD.U32 R6, RZ, RZ, UR6 ;  /* 0x00000006ff067e24 */ /* 0x000fe2000f8e00ff */
[----:B----4-:R-:W-:Y:S01]  /*6b50*/  MOV R11, UR5 ;  /* 0x00000005000b7c02 */ /* 0x010fe20008000f00 */
[----:B------:R-:W-:Y:S02]  /*6b60*/  IMAD.U32 R10, RZ, RZ, UR4 ;  /* 0x00000004ff0a7e24 */ /* 0x000fe4000f8e00ff */
[----:B------:R-:W-:Y:S07]  /*6b70*/  LEPC R20, `(.L_x_104) ;  /* 0x000000001014794e */ /* 0x000fee0000000000 */
[----:B--2---:R-:W-:Y:S05]  /*6b80*/  CALL.ABS.NOINC R2 ;  /* 0x0000000002007343 */ /* 0x004fea0003c00000 */
.L_x_104:
[----:B------:R-:W-:Y:S02]  /*6b90*/  R2UR UR6, R60 ;  /* 0x000000003c0672ca */ /* 0x000fe400000e0000 */
[----:B------:R-:W-:Y:S02]  /*6ba0*/  R2UR UR5, R71 ;  /* 0x00000000470572ca */ /* 0x000fe400000e0000 */
[----:B------:R-:W-:Y:S02]  /*6bb0*/  R2UR UR4, R70 ;  /* 0x00000000460472ca */ /* 0x000fe400000e0000 */
[----:B------:R-:W-:Y:S02]  /*6bc0*/  ISETP.NE.U32.AND P4, PT, R54, RZ, PT ;  /* 0x000000ff3600720c */ /* 0x000fe40003f85070 */
[----:B------:R-:W-:Y:S02]  /*6bd0*/  ISETP.NE.U32.AND P2, PT, RZ, UR54, PT ;  /* 0x00000036ff007c0c */ /* 0x000fe4000bf45070 */
[----:B------:R-:W-:Y:S02]  /*6be0*/  ISETP.NE.AND.EX P4, PT, R55, RZ, PT, P4 ;  /* 0x000000ff3700720c */ /* 0x000fe40003f85340 */
[----:B------:R-:W-:Y:S01]  /*6bf0*/  ISETP.NE.AND.EX P2, PT, RZ, UR55, PT, P2 ;  /* 0x00000037ff007c0c */ /* 0x000fe2000bf45320 */
[----:B------:R-:W-:Y:S02]  /*6c00*/  UISETP.NE.AND UP2, UPT, UR6, URZ, UPT ;  /* 0x000000ff0600728c */ /* 0x000fe4000bf45270 */
[----:B------:R-:W-:Y:S04]  /*6c10*/  UISETP.NE.U32.AND UP0, UPT, UR5, URZ, UPT ;  /* 0x000000ff0500728c */ /* 0x000fe8000bf05070 */
[----:B------:R-:W-:Y:S01]  /*6c20*/  UISETP.NE.AND.EX UP1, UPT, UR4, URZ, UPT, UP0 ;  /* 0x000000ff0400728c */ /* 0x000fe2000bf25300 */
[----:B------:R-:W-:Y:S01]  /*6c30*/  PLOP3.LUT P1, PT, PT, PT, UP2, 0x80, 0x8 ;  /* 0x000000000008781c */ /* 0x000fe20003f2f028 */
[----:B------:R-:W-:Y:S03]  /*6c40*/  UPLOP3.LUT UP0, UPT, UPT, UPT, UPT, 0x40, 0x4 ;  /* 0x000000000004789c */ /* 0x000fe60003f0e870 */
[----:B------:R-:W-:Y:S06]  /*6c50*/  @UP2 UPLOP3.LUT UP0, UPT, UPT, UPT, UP1, 0x80, 0x8 ;  /* 0x000000000008289c */ /* 0x000fec0003f0f010 */
[----:B------:R-:W-:Y:S01]  /*6c60*/  PLOP3.LUT P0, PT, PT, PT, UP0, 0x80, 0x8 ;  /* 0x000000000008781c */ /* 0x000fe20003f0f008 */
[----:B------:R-:W-:Y:S01]  /*6c70*/  @!UPT UIADD3 URZ, UPT, UPT, URZ, URZ, URZ ;  /* 0x000000fffffff290 */ /* 0x000fe2000fffe0ff */
[----:B------:R-:W-:Y:S11]  /*6c80*/  BRA.U !UP1, `(.L_x_106) ;  /* 0x0000000109407547 */ /* 0x000ff6000b800000 */
[----:B------:R-:W-:Y:S01]  /*6c90*/  UISETP.NE.U32.AND UP0, UPT, UR54, URZ, UPT ;  /* 0x000000ff3600728c */ /* 0x000fe2000bf05070 */
[----:B------:R-:W-:Y:S01]  /*6ca0*/  R2UR UR6, R71 ;  /* 0x00000000470672ca */ /* 0x000fe200000e0000 */
[----:B------:R-:W2:Y:S01]  /*6cb0*/  LDCU.64 UR8, c[0x0][0x358] ;  /* 0x00006b00ff0877ac */ /* 0x000ea20008000a00 */
[----:B------:R-:W-:Y:S02]  /*6cc0*/  HFMA2 R56, -RZ, RZ, 0, 5.9604644775390625e-08 ;  /* 0x00000001ff387431 */ /* 0x000fe400000001ff */
[----:B-1----:R-:W-:Y:S01]  /*6cd0*/  IMAD.MOV.U32 R0, RZ, RZ, 0x1 ;  /* 0x00000001ff007424 */ /* 0x002fe200078e00ff */
[----:B------:R-:W-:Y:S06]  /*6ce0*/  UISETP.NE.AND.EX UP0, UPT, UR55, URZ, UPT, UP0 ;  /* 0x000000ff3700728c */ /* 0x000fec000bf05300 */
[----:B------:R-:W-:Y:S05]  /*6cf0*/  PLOP3.LUT P3, PT, PT, PT, UP0, 0x80, 0x8 ;  /* 0x000000000008781c */ /* 0x000fea0003f6f008 */
[----:B------:R-:W1:Y:S01]  /*6d00*/  @UP0 LDCU.64 UR4, c[0x0][0x888] ;  /* 0x00011100ff0407ac */ /* 0x000e620008000a00 */
[----:B------:R-:W-:Y:S07]  /*6d10*/  @UP0 UIMAD UR6, UR60, UR6, URZ ;  /* 0x000000063c0602a4 */ /* 0x000fee000f8e02ff */
[----:B------:R-:W-:Y:S01]  /*6d20*/  @!P3 PRMT R56, R0, 0x7610, R56 ;  /* 0x000076100038b816 */ /* 0x000fe20000000038 */
[----:B-1----:R-:W-:Y:S06]  /*6d30*/  @UP0 UIMAD.WIDE UR4, UR6, 0x4, UR4 ;  /* 0x00000004060408a5 */ /* 0x002fec000f8e0204 */
[----:B------:R-:W-:Y:S02]  /*6d40*/  IMAD.U32 R2, RZ, RZ, UR4 ;  /* 0x00000004ff027e24 */ /* 0x000fe4000f8e00ff */
[----:B------:R-:W-:Y:S03]  /*6d50*/  IMAD.U32 R3, RZ, RZ, UR5 ;  /* 0x00000005ff037e24 */ /* 0x000fe6000f8e00ff */
[----:B------:R-:W1:Y:S02]  /*6d60*/  @!UP0 LDCU UR4, c[0x0][0x880] ;  /* 0x00011000ff0487ac */ /* 0x000e640008000800 */
[----:B--2--5:R2:W5:Y:S02]  /*6d70*/  @P3 LDG.E R27, desc[UR8][R2.64] ;  /* 0x00000008021b3981 */ /* 0x024564000c1e1900 */
[----:B-12---:R-:W-:Y:S02]  /*6d80*/  @!P3 MOV R27, UR4 ;  /* 0x00000004001bbc02 */ /* 0x006fe40008000f00 */
.L_x_106:
[----:B------:R-:W-:Y:S05]  /*6d90*/  @!P4 BRA `(.L_x_107) ;  /* 0x000000000024c947 */ /* 0x000fea0003800000 */
[----:B------:R-:W-:Y:S01]  /*6da0*/  ISETP.NE.U32.AND P3, PT, R52, RZ, PT ;  /* 0x000000ff3400720c */ /* 0x000fe20003f65070 */
[----:B------:R-:W2:Y:S03]  /*6db0*/  LDCU.64 UR4, c[0x0][0x358] ;  /* 0x00006b00ff0477ac */ /* 0x000ea60008000a00 */
[----:B------:R-:W-:Y:S11]  /*6dc0*/  ISETP.NE.AND.EX P3, PT, R53, RZ, PT, P3 ;  /* 0x000000ff3500720c */ /* 0x000ff60003f65330 */
[----:B------:R-:W-:Y:S02]  /*6dd0*/  @!UPT UIADD3 URZ, UPT, UPT, URZ, URZ, URZ ;  /* 0x000000fffffff290 */ /* 0x000fe4000fffe0ff */
[----:B------:R-:W3:Y:S01]  /*6de0*/  @P3 LDC.64 R2, c[0x0][0x8a8] ;  /* 0x00022a00ff023b82 */ /* 0x000ee20000000a00 */
[----:B-1----:R-:W-:Y:S04]  /*6df0*/  @P3 IMAD R0, R54, UR60, RZ ;  /* 0x0000003c36003c24 */ /* 0x002fe8000f8e02ff */
[----:B---3--:R-:W-:Y:S05]  /*6e00*/  @P3 IMAD.WIDE R2, R0, 0x4, R2 ;  /* 0x0000000400023825 */ /* 0x008fea00078e0202 */
[----:B--2--5:R2:W5:Y:S02]  /*6e10*/  @P3 LDG.E R24, desc[UR4][R2.64] ;  /* 0x0000000402183981 */ /* 0x024564000c1e1900 */
[----:B--2---:R-:W3:Y:S02]  /*6e20*/  @!P3 LDC R24, c[0x0][0x8a0] ;  /* 0x00022800ff18bb82 */ /* 0x004ee40000000800 */
.L_x_107:
[----:B-----5:R-:W-:Y:S01]  /*6e30*/  FSETP.NEU.AND P3, PT, R27, RZ, PT ;  /* 0x000000ff1b00720b */ /* 0x020fe20003f6d000 */
[----:B------:R-:W-:Y:S01]  /*6e40*/  ULOP3.LUT UR4, UR52, 0x1, URZ, 0x3c, !UPT ;  /* 0x0000000134047892 */ /* 0x000fe2000f8e3cff */
[----:B------:R-:W-:Y:S01]  /*6e50*/  SEL R4, RZ, 0xffffffff, P2 ;  /* 0xffffffffff047807 */ /* 0x000fe20001000000 */
[----:B------:R-:W-:Y:S01]  /*6e60*/  IMAD.U32 R79, RZ, RZ, UR48 ;  /* 0x00000030ff4f7e24 */ /* 0x000fe2000f8e00ff */
[----:B------:R-:W-:Y:S01]  /*6e70*/  @P1 LOP3.LUT P2, RZ, R56, 0xff, RZ, 0xc0, !PT ;  /* 0x000000ff38ff1812 */ /* 0x000fe2000784c0ff */
[----:B------:R-:W-:Y:S01]  /*6e80*/  IMAD.SHL.U32 R77, R64, 0x10, RZ ;  /* 0x00000010404d7824 */ /* 0x000fe200078e00ff */
[----:B------:R-:W-:Y:S01]  /*6e90*/  @P1 SEL R3, RZ, 0xffffffff, P3 ;  /* 0xffffffffff031807 */ /* 0x000fe20001800000 */
[----:B------:R-:W-:Y:S01]  /*6ea0*/  IMAD.U32 R82, RZ, RZ, UR4 ;  /* 0x00000004ff527e24 */ /* 0x000fe2000f8e00ff */
[----:B------:R-:W-:Y:S01]  /*6eb0*/  LEA R75, R22, UR49, 0x3 ;  /* 0x00000031164b7c11 */ /* 0x000fe2000f8e18ff */
[----:B------:R-:W-:Y:S01]  /*6ec0*/  IMAD.SHL.U32 R79, R79, 0x2000, RZ ;  /* 0x000020004f4f7824 */ /* 0x000fe200078e00ff */
[----:B------:R-:W-:Y:S01]  /*6ed0*/  @P0 SEL R3, R4, R3, !P2 ;  /* 0x0000000304030207 */ /* 0x000fe20005000000 */
[----:B------:R-:W-:Y:S01]  /*6ee0*/  IMAD.SHL.U32 R76, R63, 0x10, RZ ;  /* 0x000000103f4c7824 */ /* 0x000fe200078e00ff */
[----:B------:R-:W-:Y:S01]  /*6ef0*/  SHF.L.U32 R2, R66, 0x1f, RZ ;  /* 0x0000001f42027819 */ /* 0x000fe200000006ff */
[----:B------:R-:W-:Y:S01]  /*6f00*/  IMAD.IADD R78, R68, 0x1, R79 ;  /* 0x00000001444e7824 */ /* 0x000fe200078e024f */
[----:B------:R-:W-:Y:S01]  /*6f10*/  @P1 LOP3.LUT R3, R3, 0x1, RZ, 0xc0, !PT ;  /* 0x0000000103031812 */ /* 0x000fe200078ec0ff */
[----:B------:R-:W-:Y:S01]  /*6f20*/  BSSY B1, `(.L_x_108) ;  /* 0x0000039000017945 */ /* 0x000fe20003800000 */
[----:B------:R-:W-:Y:S01]  /*6f30*/  PLOP3.LUT P2, PT, PT, PT, UP1, 0x80, 0x8 ;  /* 0x000000000008781c */ /* 0x000fe20003f4f018 */
[----:B------:R-:W-:Y:S01]  /*6f40*/  IMAD.IADD R35, R78, 0x1, R77 ;  /* 0x000000014e237824 */ /* 0x000fe200078e024d */
[----:B------:R-:W-:Y:S01]  /*6f50*/  ISETP.NE.U32.OR P5, PT, R3, 0x1, !P1 ;  /* 0x000000010300780c */ /* 0x000fe20004fa5470 */
[----:B------:R-:W-:Y:S01]  /*6f60*/  IMAD.U32 R3, RZ, RZ, UR48 ;  /* 0x00000030ff037e24 */ /* 0x000fe2000f8e00ff */
[----:B------:R-:W-:Y:S01]  /*6f70*/  LOP3.LUT P4, R61, R56, 0xff, RZ, 0xc0, !PT ;  /* 0x000000ff383d7812 */ /* 0x000fe2000788c0ff */
[----:B------:R-:W-:Y:S01]  /*6f80*/  IMAD.MOV.U32 R80, RZ, RZ, 0x1 ;  /* 0x00000001ff507424 */ /* 0x000fe200078e00ff */
[----:B------:R-:W-:Y:S01]  /*6f90*/  P2R R74, PR, RZ, 0x20 ;  /* 0x00000020ff4a7803 */ /* 0x000fe20000000000 */
[----:B------:R-:W-:Y:S01]  /*6fa0*/  IMAD R25, R22, 0x20, R23 ;  /* 0x0000002016197824 */ /* 0x000fe200078e0217 */
[----:B-1----:R-:W-:Y:S01]  /*6fb0*/  LEA R0, R3, UR49, 0x3 ;  /* 0x0000003103007c11 */ /* 0x002fe2000f8e18ff */
[----:B------:R-:W-:Y:S01]  /*6fc0*/  IMAD.U32 R81, RZ, RZ, UR48 ;  /* 0x00000030ff517e24 */ /* 0x000fe2000f8e00ff */
[----:B------:R-:W-:Y:S02]  /*6fd0*/  SEL R3, RZ, 0xffffffff, P3 ;  /* 0xffffffffff037807 */ /* 0x000fe40001800000 */
[----:B------:R-:W-:Y:S02]  /*6fe0*/  CS2R R38, SRZ ;  /* 0x0000000000267805 */ /* 0x000fe4000001ff00 */
[----:B------:R-:W-:Y:S02]  /*6ff0*/  CS2R R36, SRZ ;  /* 0x0000000000247805 */ /* 0x000fe4000001ff00 */
[----:B------:R-:W-:Y:S02]  /*7000*/  CS2R R42, SRZ ;  /* 0x00000000002a7805 */ /* 0x000fe4000001ff00 */
[----:B------:R-:W-:Y:S02]  /*7010*/  @P2 SEL R3, R4, R3, !P4 ;  /* 0x0000000304032207 */ /* 0x000fe40006000000 */
[----:B------:R-:W-:Y:S02]  /*7020*/  CS2R R40, SRZ ;  /* 0x0000000000287805 */ /* 0x000fe4000001ff00 */
[----:B------:R-:W-:Y:S02]  /*7030*/  @P5 SHF.L.U32 R5, R82, 0x1f, RZ ;  /* 0x0000001f52055819 */ /* 0x000fe400000006ff */
[----:B------:R-:W-:Y:S02]  /*7040*/  CS2R R46, SRZ ;  /* 0x00000000002e7805 */ /* 0x000fe4000001ff00 */
[----:B------:R-:W-:Y:S02]  /*7050*/  LOP3.LUT R3, R3, 0x1, RZ, 0xc0, !PT ;  /* 0x0000000103037812 */ /* 0x000fe400078ec0ff */
[----:B------:R-:W-:Y:S01]  /*7060*/  CS2R R44, SRZ ;  /* 0x00000000002c7805 */ /* 0x000fe2000001ff00 */
[----:B------:R-:W1:Y:S01]  /*7070*/  @P5 SYNCS.PHASECHK.TRANS64.TRYWAIT P1, [R0+URZ+0x40], R5 ;  /* 0x00004005000055a7 */ /* 0x000e6200080211ff */
[----:B------:R-:W-:Y:S02]  /*7080*/  CS2R R50, SRZ ;  /* 0x0000000000327805 */ /* 0x000fe4000001ff00 */
[----:B------:R-:W-:Y:S02]  /*7090*/  ISETP.NE.U32.AND P2, PT, R3, 0x1, PT ;  /* 0x000000010300780c */ /* 0x000fe40003f45070 */
[----:B------:R-:W-:Y:S01]  /*70a0*/  CS2R R48, SRZ ;  /* 0x0000000000307805 */ /* 0x000fe2000001ff00 */
[----:B------:R-:W-:Y:S01]  /*70b0*/  IMAD.IADD R34, R78, 0x1, R76 ;  /* 0x000000014e227824 */ /* 0x000fe200078e024c */
[----:B------:R-:W-:Y:S01]  /*70c0*/  P2R R83, PR, RZ, 0x4 ;  /* 0x00000004ff537803 */ /* 0x000fe20000000000 */
[----:B------:R-:W-:Y:S01]  /*70d0*/  IMAD.IADD R32, R67, 0x1, R35 ;  /* 0x0000000143207824 */ /* 0x000fe200078e0223 */
[----:B------:R2:W4:Y:S01]  /*70e0*/  SYNCS.PHASECHK.TRANS64.TRYWAIT P0, [R75+URZ+0xa0], R2 ;  /* 0x0000a0024b0075a7 */ /* 0x00052200080011ff */
[----:B-1----:R-:W-:Y:S01]  /*70f0*/  @P5 SEL R80, RZ, 0x1, !P1 ;  /* 0x00000001ff505807 */ /* 0x002fe20004800000 */
[----:B--2---:R-:W-:Y:S06]  /*7100*/  @!P5 BRA `(.L_x_109) ;  /* 0x000000000068d947 */ /* 0x004fec0003800000 */
[----:B------:R-:W-:Y:S01]  /*7110*/  ISETP.NE.AND P1, PT, R80, RZ, PT ;  /* 0x000000ff5000720c */ /* 0x000fe20003f25270 */
[----:B------:R-:W-:Y:S01]  /*7120*/  BSSY B0, `(.L_x_110) ;  /* 0x000000d000007945 */ /* 0x000fe20003800000 */
[----:B------:R-:W-:Y:S02]  /*7130*/  CS2R R50, SRZ ;  /* 0x0000000000327805 */ /* 0x000fe4000001ff00 */
[----:B------:R-:W-:Y:S02]  /*7140*/  CS2R R48, SRZ ;  /* 0x0000000000307805 */ /* 0x000fe4000001ff00 */
[----:B------:R-:W-:Y:S02]  /*7150*/  CS2R R46, SRZ ;  /* 0x00000000002e7805 */ /* 0x000fe4000001ff00 */
[----:B------:R-:W-:Y:S02]  /*7160*/  CS2R R44, SRZ ;  /* 0x00000000002c7805 */ /* 0x000fe4000001ff00 */
[----:B------:R-:W-:Y:S02]  /*7170*/  CS2R R42, SRZ ;  /* 0x00000000002a7805 */ /* 0x000fe4000001ff00 */
[----:B------:R-:W-:Y:S02]  /*7180*/  CS2R R40, SRZ ;  /* 0x0000000000287805 */ /* 0x000fe4000001ff00 */
[----:B------:R-:W-:Y:S02]  /*7190*/  CS2R R38, SRZ ;  /* 0x0000000000267805 */ /* 0x000fe4000001ff00 */
[----:B------:R-:W-:Y:S01]  /*71a0*/  CS2R R36, SRZ ;  /* 0x0000000000247805 */ /* 0x000fe2000001ff00 */
[----:B------:R-:W-:Y:S06]  /*71b0*/  @P1 BRA `(.L_x_111) ;  /* 0x00000000000c1947 */ /* 0x000fec0003800000 */
[----:B------:R-:W-:Y:S04]  /*71c0*/  SHF.L.U32 R3, R82, 0x1f, RZ ;  /* 0x0000001f52037819 */ /* 0x000fe800000006ff */
[----:B------:R-:W1:Y:S02]  /*71d0*/  SYNCS.PHASECHK.TRANS64.TRYWAIT P1, [R0+URZ+0x40], R3 ;  /* 0x00004003000075a7 */ /* 0x000e6400080211ff */
[----:B-1----:R-:W-:Y:S05]  /*71e0*/  @!P1 BRA `(.L_x_112) ;  /* 0x0000002000649947 */ /* 0x002fea0003800000 */
.L_x_111:
[----:B------:R-:W-:Y:S05]  /*71f0*/  BSYNC B0 ;  /* 0x0000000000007941 */ /* 0x000fea0003800000 */
.L_x_110:
[----:B------:R-:W-:Y:S01]  /*7200*/  ISETP.NE.AND P1, PT, R83, RZ, PT ;  /* 0x000000ff5300720c */ /* 0x000fe20003f25270 */
[----:B------:R-:W-:Y:S04]  /*7210*/  UIADD3 UR4, UPT, UPT, UR48, 0x1, URZ ;  /* 0x0000000130047890 */ /* 0x000fe8000fffe0ff */
[----:B------:R-:W-:Y:S04]  /*7220*/  UISETP.NE.AND UP0, UPT, UR4, 0x3, UPT ;  /* 0x000000030400788c */ /* 0x000fe8000bf05270 */
[----:B------:R-:W-:Y:S02]  /*7230*/  USEL UR5, URZ, 0x1, UP0 ;  /* 0x00000001ff057887 */ /* 0x000fe40008000000 */
[----:B------:R-:W-:Y:S02]  /*7240*/  USEL UR4, UR4, URZ, UP0 ;  /* 0x000000ff04047287 */ /* 0x000fe40008000000 */
[----:B------:R2:W1:Y:S02]  /*7250*/  @P1 LDS.128 R48, [R78] ;  /* 0x000000004e301984 */ /* 0x0004640000000c00 */
[----:B------:R-:W-:Y:S02]  /*7260*/  LOP3.LUT R82, R82, UR5, RZ, 0x3c, !PT ;  /* 0x0000000552527c12 */ /* 0x000fe4000f8e3cff */
[----:B------:R2:W1:Y:S01]  /*7270*/  @P1 LDS.128 R44, [R35+0x10] ;  /* 0x00001000232c1984 */ /* 0x0004620000000c00 */
[----:B------:R-:W-:Y:S03]  /*7280*/  IMAD.U32 R81, RZ, RZ, UR4 ;  /* 0x00000004ff517e24 */ /* 0x000fe6000f8e00ff */
[----:B------:R2:W1:Y:S04]  /*7290*/  @P1 LDS.128 R40, [R34+0x20] ;  /* 0x0000200022281984 */ /* 0x0004680000000c00 */
[----:B------:R2:W1:Y:S02]  /*72a0*/  @P1 LDS.128 R36, [R32+0x10] ;  /* 0x0000100020241984 */ /* 0x0004640000000c00 */
.L_x_109:
[----:B------:R-:W-:Y:S05]  /*72b0*/  BSYNC B1 ;  /* 0x0000000000017941 */ /* 0x000fea0003800000 */
.L_x_108:
[----:B-1----:R-:W-:Y:S04]  /*72c0*/  SHF.R.U32.HI R0, RZ, 0x15, R25 ;  /* 0x00000015ff007819 */ /* 0x002fe80000011619 */
[----:B------:R-:W-:Y:S01]  /*72d0*/  LOP3.LUT P1, RZ, R0, 0x3, R57, 0x48, !PT ;  /* 0x0000000300ff7812 */ /* 0x000fe20007824839 */
[----:B------:R-:W-:Y:S01]  /*72e0*/  @!UPT UIADD3 URZ, UPT, UPT, URZ, URZ, URZ ;  /* 0x000000fffffff290 */ /* 0x000fe2000fffe0ff */
[----:B----4-:R-:W-:Y:S11]  /*72f0*/  @P0 BRA `(.L_x_113) ;  /* 0x0000000000080947 */ /* 0x010ff60003800000 */
[----:B------:R-:W1:Y:S02]  /*7300*/  SYNCS.PHASECHK.TRANS64.TRYWAIT P0, [R75+URZ+0xa0], R2 ;  /* 0x0000a0024b0075a7 */ /* 0x000e6400080011ff */
[----:B-1----:R-:W-:Y:S05]  /*7310*/  @!P0 BRA `(.L_x_114) ;  /* 0x00000020002c8947 */ /* 0x002fea0003800000 */
.L_x_113:
[----:B------:R-:W-:Y:S05]  /*7320*/  @!P1 BRA `(.L_x_115) ;  /* 0x0000000000409947 */ /* 0x000fea0003800000 */
[----:B------:R-:W4:Y:S01]  /*7330*/  LDCU.64 UR8, c[0x4][0x70] ;  /* 0x01000e00ff0877ac */ /* 0x000f220008000a00 */
[----:B------:R-:W-:Y:S01]  /*7340*/  MOV R3, 0x0 ;  /* 0x0000000000037802 */ /* 0x000fe20000000f00 */
[----:B------:R-:W-:Y:S02]  /*7350*/  HFMA2 R12, -RZ, RZ, 0, 5.9604644775390625e-08 ;  /* 0x00000001ff0c7431 */ /* 0x000fe400000001ff */
[----:B------:R-:W-:Y:S02]  /*7360*/  IMAD.MOV.U32 R8, RZ, RZ, 0x192 ;  /* 0x00000192ff087424 */ /* 0x000fe400078e00ff */
[----:B------:R-:W-:Y:S01]  /*7370*/  IMAD.MOV.U32 R13, RZ, RZ, RZ ;  /* 0x000000ffff0d7224 */ /* 0x000fe200078e00ff */
[----:B------:R-:W5:Y:S01]  /*7380*/  LDCU.64 UR6, c[0x4][0x78] ;  /* 0x01000f00ff0677ac */ /* 0x000f620008000a00 */
[----:B-1----:R-:W1:Y:S01]  /*7390*/  LDC.64 R2, c[0x4][R3] ;  /* 0x0100000003027b82 */ /* 0x002e620000000a00 */
[----:B------:R-:W2:Y:S01]  /*73a0*/  LDCU.64 UR4, c[0x4][0x10] ;  /* 0x01000200ff0477ac */ /* 0x000ea20008000a00 */
[----:B----4-:R-:W-:Y:S01]  /*73b0*/  MOV R5, UR9 ;  /* 0x0000000900057c02 */ /* 0x010fe20008000f00 */
[----:B------:R-:W-:Y:S01]  /*73c0*/  IMAD.U32 R4, RZ, RZ, UR8 ;  /* 0x00000008ff047e24 */ /* 0x000fe2000f8e00ff */
[----:B-----5:R-:W-:Y:S01]  /*73d0*/  MOV R7, UR7 ;  /* 0x0000000700077c02 */ /* 0x020fe20008000f00 */
[----:B------:R-:W-:Y:S01]  /*73e0*/  IMAD.U32 R6, RZ, RZ, UR6 ;  /* 0x00000006ff067e24 */ /* 0x000fe2000f8e00ff */
[----:B--2---:R-:W-:Y:S01]  /*73f0*/  MOV R11, UR5 ;  /* 0x00000005000b7c02 */ /* 0x004fe20008000f00 */
[----:B------:R-:W-:Y:S02]  /*7400*/  IMAD.U32 R10, RZ, RZ, UR4 ;  /* 0x00000004ff0a7e24 */ /* 0x000fe4000f8e00ff */
[----:B------:R-:W-:Y:S07]  /*7410*/  LEPC R20, `(.L_x_115) ;  /* 0x000000001014794e */ /* 0x000fee0000000000 */
[----:B-1-3--:R-:W-:Y:S05]  /*7420*/  CALL.ABS.NOINC R2 ;  /* 0x0000000002007343 */ /* 0x00afea0003c00000 */
.L_x_115:
[----:B------:R-:W-:Y:S01]  /*7430*/  LOP3.LUT R20, R48, 0xffffe000, RZ, 0xc0, !PT ;  /* 0xffffe00030147812 */ /* 0x000fe200078ec0ff */
[----:B------:R-:W-:Y:S05]  /*7440*/  WARPSYNC.ALL ;  /* 0x0000000000007948 */ /* 0x000fea0003800000 */
[----:B------:R-:W-:Y:S01]  /*7450*/  R2UR UR4, R25 ;  /* 0x00000000190472ca */ /* 0x000fe200000e0000 */
[----:B------:R-:W-:Y:S01]  /*7460*/  BSSY.RECONVERGENT B0, `(.L_x_116) ;  /* 0x000005c000007945 */ /* 0x000fe20003800200 */
[----:B------:R-:W-:Y:S02]  /*7470*/  LOP3.LUT R21, R49, 0xffffe000, RZ, 0xc0, !PT ;  /* 0xffffe00031157812 */ /* 0x000fe400078ec0ff */
[----:B------:R-:W-:Y:S02]  /*7480*/  LOP3.LUT R26, R50, 0xffffe000, RZ, 0xc0, !PT ;  /* 0xffffe000321a7812 */ /* 0x000fe400078ec0ff */
[----:B------:R-:W-:Y:S02]  /*7490*/  LOP3.LUT R33, R44, 0xffffe000, RZ, 0xc0, !PT ;  /* 0xffffe0002c217812 */ /* 0x000fe400078ec0ff */
[----:B------:R-:W-:Y:S05]  /*74a0*/  ISETP.NE.AND P0, PT, R69, RZ, PT ;  /* 0x000000ff4500720c */ /* 0x000fea0003f05270 */
[----:B------:R-:W3:Y:S02]  /*74b0*/  LDTM.x16 R4, tmem[UR4] ;  /* 0x00000004000479ee */ /* 0x000ee40008240000 */
[C---:B---3--:R-:W-:Y:S01]  /*74c0*/  FMUL R0, R24.reuse, R4 ;  /* 0x0000000418007220 */ /* 0x048fe20000400000 */
[C---:B-1----:R-:W-:Y:S01]  /*74d0*/  FMUL R2, R24.reuse, R5 ;  /* 0x0000000518027220 */ /* 0x042fe20000400000 */
[C---:B------:R-:W-:Y:S01]  /*74e0*/  FMUL R3, R24.reuse, R6 ;  /* 0x0000000618037220 */ /* 0x040fe20000400000 */
[----:B------:R-:W-:Y:S01]  /*74f0*/  FMUL R7, R24, R7 ;  /* 0x0000000718077220 */ /* 0x000fe20000400000 */
[----:B------:R-:W-:Y:S01]  /*7500*/  FFMA R28, R27, R20, R0 ;  /* 0x000000141b1c7223 */ /* 0x000fe20000000000 */
[----:B------:R-:W-:Y:S01]  /*7510*/  LOP3.LUT R20, R51, 0xffffe000, RZ, 0xc0, !PT ;  /* 0xffffe00033147812 */ /* 0x000fe200078ec0ff */
[C---:B------:R-:W-:Y:S01]  /*7520*/  FFMA R29, R27.reuse, R21, R2 ;  /* 0x000000151b1d7223 */ /* 0x040fe20000000002 */
[----:B------:R-:W-:Y:S01]  /*7530*/  LOP3.LUT R21, R46, 0xffffe000, RZ, 0xc0, !PT ;  /* 0xffffe0002e157812 */ /* 0x000fe200078ec0ff */
[----:B------:R-:W-:Y:S01]  /*7540*/  FFMA R30, R27, R26, R3 ;  /* 0x0000001a1b1e7223 */ /* 0x000fe20000000003 */
[----:B------:R-:W-:Y:S01]  /*7550*/  LOP3.LUT R26, R45, 0xffffe000, RZ, 0xc0, !PT ;  /* 0xffffe0002d1a7812 */ /* 0x000fe200078ec0ff */
[----:B------:R-:W-:Y:S01]  /*7560*/  FFMA R31, R27, R20, R7 ;  /* 0x000000141b1f7223 */ /* 0x000fe20000000007 */
[----:B------:R-:W-:Y:S01]  /*7570*/  LOP3.LUT R20, R47, 0xffffe000, RZ, 0xc0, !PT ;  /* 0xffffe0002f147812 */ /* 0x000fe200078ec0ff */
[C---:B------:R-:W-:Y:S01]  /*7580*/  FMUL R4, R24.reuse, R8 ;  /* 0x0000000818047220 */ /* 0x040fe20000400000 */
[----:B------:R-:W-:Y:S01]  /*7590*/  F2FP.TF32.F32.PACK_B R28, R28 ;  /* 0x0000001cff1c723e */ /* 0x000fe200024050ff */
[C---:B------:R-:W-:Y:S01]  /*75a0*/  FMUL R5, R24.reuse, R9 ;  /* 0x0000000918057220 */ /* 0x040fe20000400000 */
[----:B------:R-:W-:Y:S01]  /*75b0*/  F2FP.TF32.F32.PACK_B R29, R29 ;  /* 0x0000001dff1d723e */ /* 0x000fe200024050ff */
[C---:B------:R-:W-:Y:S01]  /*75c0*/  FMUL R6, R24.reuse, R10 ;  /* 0x0000000a18067220 */ /* 0x040fe20000400000 */
[----:B------:R-:W-:Y:S01]  /*75d0*/  FMUL R11, R24, R11 ;  /* 0x0000000b180b7220 */ /* 0x000fe20000400000 */
[----:B------:R-:W-:Y:S01]  /*75e0*/  F2FP.TF32.F32.PACK_B R30, R30 ;  /* 0x0000001eff1e723e */ /* 0x000fe200024050ff */
[C---:B------:R-:W-:Y:S01]  /*75f0*/  FFMA R4, R27.reuse, R33, R4 ;  /* 0x000000211b047223 */ /* 0x040fe20000000004 */
[----:B------:R-:W-:Y:S01]  /*7600*/  F2FP.TF32.F32.PACK_B R31, R31 ;  /* 0x0000001fff1f723e */ /* 0x000fe200024050ff */
[C---:B------:R-:W-:Y:S01]  /*7610*/  FFMA R5, R27.reuse, R26, R5 ;  /* 0x0000001a1b057223 */ /* 0x040fe20000000005 */
[C---:B------:R-:W-:Y:S01]  /*7620*/  FFMA R6, R27.reuse, R21, R6 ;  /* 0x000000151b067223 */ /* 0x040fe20000000006 */
[----:B------:R-:W-:Y:S01]  /*7630*/  FFMA R7, R27, R20, R11 ;  /* 0x000000141b077223 */ /* 0x000fe2000000000b */
[----:B------:R-:W-:Y:S01]  /*7640*/  LOP3.LUT R33, R40, 0xffffe000, RZ, 0xc0, !PT ;  /* 0xffffe00028217812 */ /* 0x000fe200078ec0ff */
[----:B------:R1:W-:Y:S01]  /*7650*/  STS.128 [R78], R28 ;  /* 0x0000001c4e007388 */ /* 0x0003e20000000c00 */
[----:B------:R-:W-:Y:S01]  /*7660*/  LOP3.LUT R26, R41, 0xffffe000, RZ, 0xc0, !PT ;  /* 0xffffe000291a7812 */ /* 0x000fe200078ec0ff */
[C---:B------:R-:W-:Y:S01]  /*7670*/  FMUL R8, R24.reuse, R12 ;  /* 0x0000000c18087220 */ /* 0x040fe20000400000 */
[----:B------:R-:W-:Y:S01]  /*7680*/  FMUL R9, R24, R13 ;  /* 0x0000000d18097220 */ /* 0x000fe20000400000 */
[----:B------:R-:W-:Y:S01]  /*7690*/  LOP3.LUT R21, R42, 0xffffe000, RZ, 0xc0, !PT ;  /* 0xffffe0002a157812 */ /* 0x000fe200078ec0ff */
[C---:B------:R-:W-:Y:S01]  /*76a0*/  FMUL R10, R24.reuse, R14 ;  /* 0x0000000e180a7220 */ /* 0x040fe20000400000 */
[----:B------:R-:W-:Y:S01]  /*76b0*/  LOP3.LUT R20, R43, 0xffffe000, RZ, 0xc0, !PT ;  /* 0xffffe0002b147812 */ /* 0x000fe200078ec0ff */
[----:B------:R-:W-:Y:S01]  /*76c0*/  FMUL R15, R24, R15 ;  /* 0x0000000f180f7220 */ /* 0x000fe20000400000 */
[----:B------:R-:W-:Y:S01]  /*76d0*/  F2FP.TF32.F32.PACK_B R4, R4 ;  /* 0x00000004ff04723e */ /* 0x000fe200024050ff */
[C---:B------:R-:W-:Y:S01]  /*76e0*/  FFMA R8, R27.reuse, R33, R8 ;  /* 0x000000211b087223 */ /* 0x040fe20000000008 */
[----:B------:R-:W-:Y:S01]  /*76f0*/  F2FP.TF32.F32.PACK_B R5, R5 ;  /* 0x00000005ff05723e */ /* 0x000fe200024050ff */
[C---:B------:R-:W-:Y:S01]  /*7700*/  FFMA R9, R27.reuse, R26, R9 ;  /* 0x0000001a1b097223 */ /* 0x040fe20000000009 */
[----:B------:R-:W-:Y:S01]  /*7710*/  F2FP.TF32.F32.PACK_B R6, R6 ;  /* 0x00000006ff06723e */ /* 0x000fe200024050ff */
[C---:B------:R-:W-:Y:S01]  /*7720*/  FFMA R10, R27.reuse, R21, R10 ;  /* 0x000000151b0a7223 */ /* 0x040fe2000000000a */
[----:B------:R-:W-:Y:S01]  /*7730*/  F2FP.TF32.F32.PACK_B R7, R7 ;  /* 0x00000007ff07723e */ /* 0x000fe200024050ff */
[----:B------:R-:W-:Y:S01]  /*7740*/  FFMA R11, R27, R20, R15 ;  /* 0x000000141b0b7223 */ /* 0x000fe2000000000f */
[----:B------:R-:W-:Y:S01]  /*7750*/  LOP3.LUT R33, R36, 0xffffe000, RZ, 0xc0, !PT ;  /* 0xffffe00024217812 */ /* 0x000fe200078ec0ff */
[C---:B------:R-:W-:Y:S01]  /*7760*/  FMUL R12, R24.reuse, R16 ;  /* 0x00000010180c7220 */ /* 0x040fe20000400000 */
[----:B------:R-:W-:Y:S01]  /*7770*/  LOP3.LUT R26, R37, 0xffffe000, RZ, 0xc0, !PT ;  /* 0xffffe000251a7812 */ /* 0x000fe200078ec0ff */
[----:B------:R1:W-:Y:S01]  /*7780*/  STS.128 [R35+0x10], R4 ;  /* 0x0000100423007388 */ /* 0x0003e20000000c00 */
        /* <DEDUP_REMOVED lines=13> */
[----:B------:R-:W-:Y:S02]  /*7860*/  F2FP.TF32.F32.PACK_B R12, R12 ;  /* 0x0000000cff0c723e */ /* 0x000fe400024050ff */
[----:B------:R-:W-:Y:S01]  /*7870*/  F2FP.TF32.F32.PACK_B R13, R13 ;  /* 0x0000000dff0d723e */ /* 0x000fe200024050ff */
[----:B------:R1:W-:Y:S01]  /*7880*/  STS.128 [R34+0x20], R8 ;  /* 0x0000200822007388 */ /* 0x0003e20000000c00 */
[----:B------:R-:W-:Y:S02]  /*7890*/  F2FP.TF32.F32.PACK_B R14, R14 ;  /* 0x0000000eff0e723e */ /* 0x000fe400024050ff */
[----:B------:R-:W-:Y:S05]  /*78a0*/  F2FP.TF32.F32.PACK_B R15, R15 ;  /* 0x0000000fff0f723e */ /* 0x000fea00024050ff */
[----:B------:R1:W-:Y:S01]  /*78b0*/  STS.128 [R32+0x10], R12 ;  /* 0x0000100c20007388 */ /* 0x0003e20000000c00 */
[----:B------:R-:W-:Y:S01]  /*78c0*/  @!PT LDS RZ, [RZ] ;  /* 0x00000000fffff984 */ /* 0x000fe20000000800 */
[----:B------:R-:W-:Y:S01]  /*78d0*/  @!PT LDS RZ, [RZ] ;  /* 0x00000000fffff984 */ /* 0x000fe20000000800 */
[----:B------:R-:W-:Y:S01]  /*78e0*/  @!PT LDS RZ, [RZ] ;  /* 0x00000000fffff984 */ /* 0x000fe20000000800 */
[----:B------:R-:W-:Y:S01]  /*78f0*/  @!PT LDS RZ, [RZ] ;  /* 0x00000000fffff984 */ /* 0x000fe20000000800 */
[----:B------:R3:W-:Y:S07]  /*7900*/  MEMBAR.ALL.CTA ;  /* 0x0000000000007992 */ /* 0x0007ee0000008000 */
[----:B---3--:R-:W3:Y:S02]  /*7910*/  FENCE.VIEW.ASYNC.S ;  /* 0x00000000000073c6 */ /* 0x008ee40000000000 */
[----:B---3--:R-:W-:Y:S06]  /*7920*/  BAR.SYNC.DEFER_BLOCKING 0x1, 0x80 ;  /* 0x0042000000007b1d */ /* 0x008fec0000010000 */
[----:B------:R-:W-:Y:S05]  /*7930*/  @P0 BRA `(.L_x_117) ;  /* 0x0000000000380947 */ /* 0x000fea0003800000 */
[----:B------:R-:W3:Y:S01]  /*7940*/  LDCU.64 UR6, c[0x0][0x348] ;  /* 0x00006900ff0677ac */ /* 0x000ee20008000a00 */
[----:B------:R-:W-:Y:S01]  /*7950*/  R2UR UR5, R79 ;  /* 0x000000004f0572ca */ /* 0x000fe200000e0000 */
[----:B------:R-:W-:Y:S01]  /*7960*/  UMOV UR47, UR60 ;  /* 0x0000003c002f7c82 */ /* 0x000fe20008000000 */
[----:B------:R-:W-:Y:S01]  /*7970*/  UIADD3 UR9, UPT, UPT, UR45, 0x20, URZ ;  /* 0x000000202d097890 */ /* 0x000fe2000fffe0ff */
[----:B------:R-:W-:Y:S01]  /*7980*/  UMOV UR10, UR46 ;  /* 0x0000002e000a7c82 */ /* 0x000fe20008000000 */
[----:B------:R-:W-:Y:S09]  /*7990*/  UMOV UR11, UR60 ;  /* 0x0000003c000b7c82 */ /* 0x000ff20008000000 */
[----:B------:R-:W-:Y:S02]  /*79a0*/  UIADD3 UR5, UPT, UPT, UR49, UR5, URZ ;  /* 0x0000000531057290 */ /* 0x000fe4000fffe0ff */
[----:B---3--:R-:W-:Y:S02]  /*79b0*/  UIADD3 UR4, UP0, UPT, UR6, 0x680, URZ ;  /* 0x0000068006047890 */ /* 0x008fe4000ff1e0ff */
[----:B------:R-:W-:Y:S02]  /*79c0*/  UIADD3 UR44, UPT, UPT, UR5, 0x200, URZ ;  /* 0x00000200052c7890 */ /* 0x000fe4000fffe0ff */
[----:B------:R-:W-:Y:S02]  /*79d0*/  UIADD3 UR8, UPT, UPT, UR5, 0x1200, URZ ;  /* 0x0000120005087890 */ /* 0x000fe4000fffe0ff */
[----:B------:R-:W-:Y:S09]  /*79e0*/  UIADD3.X UR5, UPT, UPT, URZ, UR7, URZ, UP0, !UPT ;  /* 0x00000007ff057290 */ /* 0x000ff200087fe4ff */
[----:B------:R3:W-:Y:S01]  /*79f0*/  UTMASTG.3D [UR44], [UR4] ;  /* 0x0000002c040073b5 */ /* 0x0007e20008010000 */
[----:B------:R3:W-:Y:S02]  /*7a00*/  UTMASTG.3D [UR8], [UR4] ;  /* 0x00000008040073b5 */ /* 0x0007e40008010000 */
[----:B---3--:R0:W-:Y:S02]  /*7a10*/  UTMACMDFLUSH ;  /* 0x00000000000079b7 */ /* 0x0081e40000000000 */
.L_x_117:
[----:B------:R-:W-:Y:S05]  /*7a20*/  BSYNC.RECONVERGENT B0 ;  /* 0x0000000000007941 */ /* 0x000fea0003800200 */
.L_x_116:
[----:B------:R-:W-:Y:S01]  /*7a30*/  UIADD3 UR43, UPT, UPT, UR48, 0x1, URZ ;  /* 0x00000001302b7890 */ /* 0x000fe2000fffe0ff */
[----:B------:R-:W-:Y:S03]  /*7a40*/  BSSY.RECONVERGENT B0, `(.L_x_118) ;  /* 0x0000005000007945 */ /* 0x000fe60003800200 */
[----:B------:R-:W-:Y:S04]  /*7a50*/  UISETP.NE.AND UP0, UPT, UR43, 0x3, UPT ;  /* 0x000000032b00788c */ /* 0x000fe8000bf05270 */
[----:B------:R-:W-:Y:S01]  /*7a60*/  USEL UR44, UR43, URZ, UP0 ;  /* 0x000000ff2b2c7287 */ /* 0x000fe20008000000 */
[----:B------:R-:W-:Y:S11]  /*7a70*/  @P0 BRA `(.L_x_119) ;  /* 0x0000000000040947 */ /* 0x000ff60003800000 */
[----:B------:R-:W-:Y:S04]  /*7a80*/  DEPBAR.LE SB0, 0x1 ;  /* 0x000080400000791a */ /* 0x000fe80000000000 */
.L_x_119:
[----:B------:R-:W-:Y:S05]  /*7a90*/  BSYNC.RECONVERGENT B0 ;  /* 0x0000000000007941 */ /* 0x000fea0003800200 */
.L_x_118:
[----:B------:R-:W-:Y:S01]  /*7aa0*/  BAR.SYNC.DEFER_BLOCKING 0x1, 0x80 ;  /* 0x0042000000007b1d */ /* 0x000fe20000010000 */
[----:B------:R-:W-:Y:S01]  /*7ab0*/  ISETP.NE.AND P1, PT, R74, RZ, PT ;  /* 0x000000ff4a00720c */ /* 0x000fe20003f25270 */
[----:B------:R-:W-:Y:S01]  /*7ac0*/  UISETP.NE.AND UP0, UPT, UR51, URZ, UPT ;  /* 0x000000ff3300728c */ /* 0x000fe2000bf05270 */
[----:B------:R-:W-:Y:S11]  /*7ad0*/  LEA R2, R81, UR49, 0x3 ;  /* 0x0000003151027c11 */ /* 0x000ff6000f8e18ff */
[----:B------:R-:W-:Y:S01]  /*7ae0*/  @P1 SHF.L.U32 R3, R82, 0x1f, RZ ;  /* 0x0000001f52031819 */ /* 0x000fe200000006ff */
[----:B------:R-:W-:Y:S06]  /*7af0*/  BRA.U !UP0, `(.L_x_120) ;  /* 0x0000000108247547 */ /* 0x000fec000b800000 */
[----:B-1----:R-:W-:Y:S01]  /*7b00*/  IMAD.U32 R5, RZ, RZ, UR50 ;  /* 0x00000032ff057e24 */ /* 0x002fe2000f8e00ff */
[----:B------:R-:W-:Y:S01]  /*7b10*/  MOV R0, UR61 ;  /* 0x0000003d00007c02 */ /* 0x000fe20008000f00 */
[----:B------:R-:W-:Y:S03]  /*7b20*/  UIADD3 UR4, UPT, UPT, UR50, 0x1, URZ ;  /* 0x0000000132047890 */ /* 0x000fe6000fffe0ff */
[----:B------:R-:W-:Y:S01]  /*7b30*/  @P1 LEA R5, R5, UR49, 0x3 ;  /* 0x0000003105051c11 */ /* 0x000fe2000f8e18ff */
[----:B------:R-:W-:Y:S04]  /*7b40*/  UISETP.NE.AND UP0, UPT, UR4, 0x3, UPT ;  /* 0x000000030400788c */ /* 0x000fe8000bf05270 */
[----:B------:R-:W-:Y:S01]  /*7b50*/  @P1 VIADD R5, R5, 0x58 ;  /* 0x0000005805051836 */ /* 0x000fe20000000000 */
[----:B------:R-:W-:Y:S04]  /*7b60*/  USEL UR50, UR4, URZ, UP0 ;  /* 0x000000ff04327287 */ /* 0x000fe80008000000 */
[----:B------:R-:W-:Y:S04]  /*7b70*/  @P1 PRMT R0, R0, 0x654, R5 ;  /* 0x0000065400001816 */ /* 0x000fe80000000005 */
[----:B------:R3:W-:Y:S04]  /*7b80*/  @P1 SYNCS.ARRIVE.TRANS64.RED.A1T0 RZ, [R0+URZ], RZ ;  /* 0x000000ff00ff19a7 */ /* 0x0007e800081004ff */
.L_x_120:
[----:B------:R-:W4:Y:S01]  /*7b90*/  @P1 SYNCS.PHASECHK.TRANS64.TRYWAIT P0, [R2+URZ+0x40], R3 ;  /* 0x00004003020015a7 */ /* 0x000f2200080011ff */
[----:B------:R-:W-:Y:S01]  /*7ba0*/  BSSY B1, `(.L_x_121) ;  /* 0x0000015000017945 */ /* 0x000fe20003800000 */
[----:B----4-:R-:W-:Y:S03]  /*7bb0*/  @P1 SEL R80, RZ, 0x1, !P0 ;  /* 0x00000001ff501807 */ /* 0x010fe60004000000 */
[----:B------:R-:W-:Y:S05]  /*7bc0*/  @!P1 BRA `(.L_x_122) ;  /* 0x0000000000489947 */ /* 0x000fea0003800000 */
[----:B------:R-:W-:Y:S01]  /*7bd0*/  ISETP.NE.AND P1, PT, R83, RZ, PT ;  /* 0x000000ff5300720c */ /* 0x000fe20003f25270 */
[----:B------:R-:W-:Y:S01]  /*7be0*/  BSSY B0, `(.L_x_123) ;  /* 0x000000a000007945 */ /* 0x000fe20003800000 */
[----:B------:R-:W-:Y:S11]  /*7bf0*/  ISETP.NE.AND P0, PT, R80, RZ, PT ;  /* 0x000000ff5000720c */ /* 0x000ff60003f05270 */
[----:B------:R-:W-:Y:S04]  /*7c00*/  @P1 IMAD R81, R81, 0x2000, R68 ;  /* 0x0000200051511824 */ /* 0x000fe800078e0244 */
[----:B-1----:R-:W-:Y:S01]  /*7c10*/  @P1 IMAD.IADD R4, R77, 0x1, R81 ;  /* 0x000000014d041824 */ /* 0x002fe200078e0251 */
[----:B------:R-:W-:Y:S03]  /*7c20*/  @P1 IADD3 R3, PT, PT, R76, R81, RZ ;  /* 0x000000514c031210 */ /* 0x000fe60007ffe0ff */
[----:B---3--:R-:W-:Y:S01]  /*7c30*/  @P1 IMAD.IADD R0, R67, 0x1, R4 ;  /* 0x0000000143001824 */ /* 0x008fe200078e0204 */
[----:B------:R-:W-:Y:S06]  /*7c40*/  @P0 BRA `(.L_x_124) ;  /* 0x00000000000c0947 */ /* 0x000fec0003800000 */
[----:B------:R-:W-:Y:S04]  /*7c50*/  SHF.L.U32 R5, R82, 0x1f, RZ ;  /* 0x0000001f52057819 */ /* 0x000fe800000006ff */
[----:B------:R-:W1:Y:S02]  /*7c60*/  SYNCS.PHASECHK.TRANS64.TRYWAIT P0, [R2+URZ+0x40], R5 ;  /* 0x00004005020075a7 */ /* 0x000e6400080011ff */
[----:B-1----:R-:W-:Y:S05]  /*7c70*/  @!P0 BRA `(.L_x_125) ;  /* 0x0000001400e88947 */ /* 0x002fea0003800000 */
.L_x_124:
[----:B------:R-:W-:Y:S05]  /*7c80*/  BSYNC B0 ;  /* 0x0000000000007941 */ /* 0x000fea0003800000 */
.L_x_123:
[----:B------:R-:W-:Y:S11]  /*7c90*/  ISETP.NE.AND P0, PT, R83, RZ, PT ;  /* 0x000000ff5300720c */ /* 0x000ff60003f05270 */
[----:B------:R-:W-:Y:S02]  /*7ca0*/  @!UPT UIADD3 URZ, UPT, UPT, URZ, URZ, URZ ;  /* 0x000000fffffff290 */ /* 0x000fe4000fffe0ff */
[----:B------:R4:W3:Y:S04]  /*7cb0*/  @P0 LDS.128 R48, [R81] ;  /* 0x0000000051300984 */ /* 0x0008e80000000c00 */
[----:B------:R4:W1:Y:S04]  /*7cc0*/  @P0 LDS.128 R40, [R3+0x20] ;  /* 0x0000200003280984 */ /* 0x0008680000000c00 */
[----:B------:R4:W1:Y:S04]  /*7cd0*/  @P0 LDS.128 R44, [R4+0x10] ;  /* 0x00001000042c0984 */ /* 0x0008680000000c00 */
[----:B------:R4:W1:Y:S02]  /*7ce0*/  @P0 LDS.128 R36, [R0+0x10] ;  /* 0x0000100000240984 */ /* 0x0008640000000c00 */
.L_x_122:
[----:B------:R-:W-:Y:S05]  /*7cf0*/  BSYNC B1 ;  /* 0x0000000000017941 */ /* 0x000fea0003800000 */
.L_x_121:
[----:B---34-:R-:W-:Y:S05]  /*7d00*/  VIADD R0, R25, 0x10 ;  /* 0x0000001019007836 */ /* 0x018fea0000000000 */
[----:B------:R-:W-:Y:S04]  /*7d10*/  SHF.R.U32.HI R0, RZ, 0x15, R0 ;  /* 0x00000015ff007819 */ /* 0x000fe80000011600 */
[----:B------:R-:W-:Y:S11]  /*7d20*/  LOP3.LUT P0, RZ, R0, 0x3, R57, 0x48, !PT ;  /* 0x0000000300ff7812 */ /* 0x000ff60007804839 */
[----:B------:R-:W-:Y:S02]  /*7d30*/  @!UPT UIADD3 URZ, UPT, UPT, URZ, URZ, URZ ;  /* 0x000000fffffff290 */ /* 0x000fe4000fffe0ff */
[----:B------:R-:W-:Y:S05]  /*7d40*/  @!P0 BRA `(.L_x_126) ;  /* 0x0000000000408947 */ /* 0x000fea0003800000 */
[----:B------:R-:W3:Y:S01]  /*7d50*/  LDCU.64 UR8, c[0x4][0x70] ;  /* 0x01000e00ff0877ac */ /* 0x000ee20008000a00 */
[----:B------:R-:W-:Y:S01]  /*7d60*/  MOV R3, 0x0 ;  /* 0x0000000000037802 */ /* 0x000fe20000000f00 */
[----:B-1----:R-:W-:Y:S02]  /*7d70*/  HFMA2 R12, -RZ, RZ, 0, 5.9604644775390625e-08 ;  /* 0x00000001ff0c7431 */ /* 0x002fe400000001ff */
[----:B------:R-:W-:Y:S02]  /*7d80*/  IMAD.MOV.U32 R8, RZ, RZ, 0x192 ;  /* 0x00000192ff087424 */ /* 0x000fe400078e00ff */
[----:B------:R-:W-:Y:S01]  /*7d90*/  IMAD.MOV.U32 R13, RZ, RZ, RZ ;  /* 0x000000ffff0d7224 */ /* 0x000fe200078e00ff */
[----:B------:R-:W1:Y:S01]  /*7da0*/  LDCU.64 UR6, c[0x4][0x78] ;  /* 0x01000f00ff0677ac */ /* 0x000e620008000a00 */
[----:B------:R-:W4:Y:S01]  /*7db0*/  LDC.64 R2, c[0x4][R3] ;  /* 0x0100000003027b82 */ /* 0x000f220000000a00 */
[----:B------:R-:W5:Y:S01]  /*7dc0*/  LDCU.64 UR4, c[0x4][0x10] ;  /* 0x01000200ff0477ac */ /* 0x000f620008000a00 */
[----:B---3--:R-:W-:Y:S01]  /*7dd0*/  MOV R5, UR9 ;  /* 0x0000000900057c02 */ /* 0x008fe20008000f00 */
[----:B------:R-:W-:Y:S01]  /*7de0*/  IMAD.U32 R4, RZ, RZ, UR8 ;  /* 0x00000008ff047e24 */ /* 0x000fe2000f8e00ff */
[----:B-1----:R-:W-:Y:S01]  /*7df0*/  MOV R7, UR7 ;  /* 0x0000000700077c02 */ /* 0x002fe20008000f00 */
[----:B------:R-:W-:Y:S01]  /*7e00*/  IMAD.U32 R6, RZ, RZ, UR6 ;  /* 0x00000006ff067e24 */ /* 0x000fe2000f8e00ff */
[----:B-----5:R-:W-:Y:S01]  /*7e10*/  MOV R11, UR5 ;  /* 0x00000005000b7c02 */ /* 0x020fe20008000f00 */
[----:B------:R-:W-:Y:S02]  /*7e20*/  IMAD.U32 R10, RZ, RZ, UR4 ;  /* 0x00000004ff0a7e24 */ /* 0x000fe4000f8e00ff */
[----:B------:R-:W-:Y:S07]  /*7e30*/  LEPC R20, `(.L_x_126) ;  /* 0x000000001014794e */ /* 0x000fee0000000000 */
[----:B--2-4-:R-:W-:Y:S05]  /*7e40*/  CALL.ABS.NOINC R2 ;  /* 0x0000000002007343 */ /* 0x014fea0003c00000 */
.L_x_126:
[----:B------:R-:W-:Y:S01]  /*7e50*/  ISETP.NE.AND P0, PT, R69, RZ, PT ;  /* 0x000000ff4500720c */ /* 0x000fe20003f05270 */
[----:B------:R-:W-:Y:S05]  /*7e60*/  WARPSYNC.ALL ;  /* 0x0000000000007948 */ /* 0x000fea0003800000 */
[----:B------:R-:W-:Y:S01]  /*7e70*/  R2UR UR4, R25 ;  /* 0x00000000190472ca */ /* 0x000fe200000e0000 */
[----:B------:R-:W-:Y:S01]  /*7e80*/  USHF.L.U32 UR6, UR44, 0xd, URZ ;  /* 0x0000000d2c067899 */ /* 0x000fe200080006ff */
[----:B------:R-:W-:Y:S01]  /*7e90*/  LOP3.LUT R0, R48, 0xffffe000, RZ, 0xc0, !PT ;  /* 0xffffe00030007812 */ /* 0x000fe200078ec0ff */
[----:B------:R-:W-:Y:S01]  /*7ea0*/  BSSY.RECONVERGENT B0, `(.L_x_127) ;  /* 0x0000064000007945 */ /* 0x000fe20003800200 */
[----:B-1----:R-:W-:Y:S02]  /*7eb0*/  LOP3.LUT R2, R49, 0xffffe000, RZ, 0xc0, !PT ;  /* 0xffffe00031027812 */ /* 0x002fe400078ec0ff */
[----:B------:R-:W-:Y:S01]  /*7ec0*/  LOP3.LUT R3, R50, 0xffffe000, RZ, 0xc0, !PT ;  /* 0xffffe00032037812 */ /* 0x000fe200078ec0ff */
[----:B------:R-:W-:Y:S01]  /*7ed0*/  VIADD R79, R68, UR6 ;  /* 0x00000006444f7c36 */ /* 0x000fe20008000000 */
[----:B------:R-:W-:Y:S02]  /*7ee0*/  LOP3.LUT R20, R51, 0xffffe000, RZ, 0xc0, !PT ;  /* 0xffffe00033147812 */ /* 0x000fe400078ec0ff */
[----:B------:R-:W-:Y:S01]  /*7ef0*/  LOP3.LUT R21, R44, 0xffffe000, RZ, 0xc0, !PT ;  /* 0xffffe0002c157812 */ /* 0x000fe200078ec0ff */
[----:B------:R-:W-:Y:S01]  /*7f00*/  IMAD.IADD R76, R76, 0x1, R79 ;  /* 0x000000014c4c7824 */ /* 0x000fe200078e024f */
[----:B------:R-:W-:Y:S01]  /*7f10*/  LOP3.LUT R26, R45, 0xffffe000, RZ, 0xc0, !PT ;  /* 0xffffe0002d1a7812 */ /* 0x000fe200078ec0ff */
[----:B------:R-:W1:Y:S01]  /*7f20*/  LDTM.x16 R4, tmem[UR4+0x10] ;  /* 0x00001004000479ee */ /* 0x000e620008240000 */
[----:B------:R-:W-:Y:S01]  /*7f30*/  LOP3.LUT R29, R46, 0xffffe000, RZ, 0xc0, !PT ;  /* 0xffffe0002e1d7812 */ /* 0x000fe200078ec0ff */
[----:B------:R-:W-:Y:S01]  /*7f40*/  NOP ;  /* 0x0000000000007918 */ /* 0x000fe20000000000 */
[----:B------:R-:W-:Y:S02]  /*7f50*/  IADD3 R75, PT, PT, R75, 0xc0, RZ ;  /* 0x000000c04b4b7810 */ /* 0x000fe40007ffe0ff */
[----:B------:R-:W-:Y:S02]  /*7f60*/  LOP3.LUT R28, R47, 0xffffe000, RZ, 0xc0, !PT ;  /* 0xffffe0002f1c7812 */ /* 0x000fe400078ec0ff */
[----:B--2---:R-:W-:Y:S02]  /*7f70*/  IADD3 R78, PT, PT, R77, R79, RZ ;  /* 0x0000004f4d4e7210 */ /* 0x004fe40007ffe0ff */
[----:B------:R-:W-:Y:S02]  /*7f80*/  LOP3.LUT R77, R75, 0xfefffff8, RZ, 0xc0, !PT ;  /* 0xfefffff84b4d7812 */ /* 0x000fe400078ec0ff */
[----:B------:R-:W-:Y:S01]  /*7f90*/  LOP3.LUT R31, R40, 0xffffe000, RZ, 0xc0, !PT ;  /* 0xffffe000281f7812 */ /* 0x000fe200078ec0ff */
[----:B------:R-:W-:Y:S01]  /*7fa0*/  IMAD.IADD R75, R67, 0x1, R78 ;  /* 0x00000001434b7824 */ /* 0x000fe200078e024e */
[----:B------:R-:W-:Y:S01]  /*7fb0*/  LOP3.LUT R30, R41, 0xffffe000, RZ, 0xc0, !PT ;  /* 0xffffe000291e7812 */ /* 0x000fe200078ec0ff */
[----:B-1----:R1:W-:Y:S01]  /*7fc0*/  SYNCS.ARRIVE.TRANS64.RED.A1T0 RZ, [R77+URZ], RZ ;  /* 0x000000ff4dff79a7 */ /* 0x0023e200081004ff */
[----:B------:R-:W-:Y:S02]  /*7fd0*/  LOP3.LUT R33, R42, 0xffffe000, RZ, 0xc0, !PT ;  /* 0xffffe0002a217812 */ /* 0x000fe400078ec0ff */
[----:B------:R-:W-:Y:S02]  /*7fe0*/  LOP3.LUT R32, R43, 0xffffe000, RZ, 0xc0, !PT ;  /* 0xffffe0002b207812 */ /* 0x000fe400078ec0ff */
[----:B------:R-:W-:Y:S02]  /*7ff0*/  LOP3.LUT R35, R36, 0xffffe000, RZ, 0xc0, !PT ;  /* 0xffffe00024237812 */ /* 0x000fe400078ec0ff */
[----:B------:R-:W-:Y:S02]  /*8000*/  LOP3.LUT R34, R37, 0xffffe000, RZ, 0xc0, !PT ;  /* 0xffffe00025227812 */ /* 0x000fe400078ec0ff */
[----:B------:R-:W-:Y:S01]  /*8010*/  LOP3.LUT R37, R38, 0xffffe000, RZ, 0xc0, !PT ;  /* 0xffffe00026257812 */ /* 0x000fe200078ec0ff */
[C---:B------:R-:W-:Y:S01]  /*8020*/  FMUL R4, R24.reuse, R4 ;  /* 0x0000000418047220 */ /* 0x040fe20000400000 */
[C---:B------:R-:W-:Y:S01]  /*8030*/  FMUL R5, R24.reuse, R5 ;  /* 0x0000000518057220 */ /* 0x040fe20000400000 */
[C---:B------:R-:W-:Y:S01]  /*8040*/  FMUL R6, R24.reuse, R6 ;  /* 0x0000000618067220 */ /* 0x040fe20000400000 */
[C---:B------:R-:W-:Y:S01]  /*8050*/  FMUL R7, R24.reuse, R7 ;  /* 0x0000000718077220 */ /* 0x040fe20000400000 */
[C---:B------:R-:W-:Y:S01]  /*8060*/  FFMA R4, R27.reuse, R0, R4 ;  /* 0x000000001b047223 */ /* 0x040fe20000000004 */
[C---:B------:R-:W-:Y:S01]  /*8070*/  FFMA R5, R27.reuse, R2, R5 ;  /* 0x000000021b057223 */ /* 0x040fe20000000005 */
[C---:B------:R-:W-:Y:S01]  /*8080*/  FFMA R6, R27.reuse, R3, R6 ;  /* 0x000000031b067223 */ /* 0x040fe20000000006 */
[C---:B------:R-:W-:Y:S01]  /*8090*/  FFMA R7, R27.reuse, R20, R7 ;  /* 0x000000141b077223 */ /* 0x040fe20000000007 */
[C---:B------:R-:W-:Y:S01]  /*80a0*/  FMUL R8, R24.reuse, R8 ;  /* 0x0000000818087220 */ /* 0x040fe20000400000 */
[C---:B------:R-:W-:Y:S01]  /*80b0*/  FMUL R9, R24.reuse, R9 ;  /* 0x0000000918097220 */ /* 0x040fe20000400000 */
[C---:B------:R-:W-:Y:S01]  /*80c0*/  FMUL R10, R24.reuse, R10 ;  /* 0x0000000a180a7220 */ /* 0x040fe20000400000 */
[C---:B------:R-:W-:Y:S01]  /*80d0*/  FMUL R11, R24.reuse, R11 ;  /* 0x0000000b180b7220 */ /* 0x040fe20000400000 */
[----:B------:R-:W-:Y:S01]  /*80e0*/  F2FP.TF32.F32.PACK_B R4, R4 ;  /* 0x00000004ff04723e */ /* 0x000fe200024050ff */
[C---:B------:R-:W-:Y:S01]  /*80f0*/  FFMA R8, R27.reuse, R21, R8 ;  /* 0x000000151b087223 */ /* 0x040fe20000000008 */
[----:B------:R-:W-:Y:S01]  /*8100*/  F2FP.TF32.F32.PACK_B R5, R5 ;  /* 0x00000005ff05723e */ /* 0x000fe200024050ff */
[C---:B------:R-:W-:Y:S01]  /*8110*/  FFMA R9, R27.reuse, R26, R9 ;  /* 0x0000001a1b097223 */ /* 0x040fe20000000009 */
[----:B------:R-:W-:Y:S01]  /*8120*/  F2FP.TF32.F32.PACK_B R6, R6 ;  /* 0x00000006ff06723e */ /* 0x000fe200024050ff */
[C---:B------:R-:W-:Y:S01]  /*8130*/  FFMA R10, R27.reuse, R29, R10 ;  /* 0x0000001d1b0a7223 */ /* 0x040fe2000000000a */
[----:B------:R-:W-:Y:S01]  /*8140*/  F2FP.TF32.F32.PACK_B R7, R7 ;  /* 0x00000007ff07723e */ /* 0x000fe200024050ff */
[C---:B------:R-:W-:Y:S01]  /*8150*/  FFMA R11, R27.reuse, R28, R11 ;  /* 0x0000001c1b0b7223 */ /* 0x040fe2000000000b */
[C---:B------:R-:W-:Y:S01]  /*8160*/  FMUL R12, R24.reuse, R12 ;  /* 0x0000000c180c7220 */ /* 0x040fe20000400000 */
[----:B------:R-:W-:Y:S01]  /*8170*/  F2FP.TF32.F32.PACK_B R8, R8 ;  /* 0x00000008ff08723e */ /* 0x000fe200024050ff */
[C---:B------:R-:W-:Y:S01]  /*8180*/  FMUL R13, R24.reuse, R13 ;  /* 0x0000000d180d7220 */ /* 0x040fe20000400000 */
[----:B------:R1:W-:Y:S01]  /*8190*/  STS.128 [R68+UR6], R4 ;  /* 0x0000000444007988 */ /* 0x0003e20008000c06 */
        /* <DEDUP_REMOVED lines=8> */
[----:B------:R-:W-:Y:S01]  /*8220*/  FFMA R15, R27, R32, R15 ;  /* 0x000000201b0f7223 */ /* 0x000fe2000000000f */
[C---:B------:R-:W-:Y:S01]  /*8230*/  FMUL R16, R24.reuse, R16 ;  /* 0x0000001018107220 */ /* 0x040fe20000400000 */
[----:B------:R-:W-:Y:S01]  /*8240*/  F2FP.TF32.F32.PACK_B R12, R12 ;  /* 0x0000000cff0c723e */ /* 0x000fe200024050ff */
[----:B------:R1:W-:Y:S01]  /*8250*/  STS.128 [R78+0x10], R8 ;  /* 0x000010084e007388 */ /* 0x0003e20000000c00 */
[C---:B------:R-:W-:Y:S01]  /*8260*/  FMUL R17, R24.reuse, R17 ;  /* 0x0000001118117220 */ /* 0x040fe20000400000 */
[----:B------:R-:W-:Y:S01]  /*8270*/  LOP3.LUT R36, R39, 0xffffe000, RZ, 0xc0, !PT ;  /* 0xffffe00027247812 */ /* 0x000fe200078ec0ff */
[C---:B------:R-:W-:Y:S01]  /*8280*/  FMUL R18, R24.reuse, R18 ;  /* 0x0000001218127220 */ /* 0x040fe20000400000 */
[----:B------:R-:W-:Y:S01]  /*8290*/  FMUL R19, R24, R19 ;  /* 0x0000001318137220 */ /* 0x000fe20000400000 */
[----:B------:R-:W-:Y:S01]  /*82a0*/  F2FP.TF32.F32.PACK_B R13, R13 ;  /* 0x0000000dff0d723e */ /* 0x000fe200024050ff */
[C---:B------:R-:W-:Y:S01]  /*82b0*/  FFMA R16, R27.reuse, R35, R16 ;  /* 0x000000231b107223 */ /* 0x040fe20000000010 */
[----:B------:R-:W-:Y:S01]  /*82c0*/  F2FP.TF32.F32.PACK_B R14, R14 ;  /* 0x0000000eff0e723e */ /* 0x000fe200024050ff */
[C---:B------:R-:W-:Y:S01]  /*82d0*/  FFMA R17, R27.reuse, R34, R17 ;  /* 0x000000221b117223 */ /* 0x040fe20000000011 */
[----:B------:R-:W-:Y:S01]  /*82e0*/  F2FP.TF32.F32.PACK_B R15, R15 ;  /* 0x0000000fff0f723e */ /* 0x000fe200024050ff */
[C---:B------:R-:W-:Y:S01]  /*82f0*/  FFMA R18, R27.reuse, R37, R18 ;  /* 0x000000251b127223 */ /* 0x040fe20000000012 */
[----:B------:R-:W-:Y:S01]  /*8300*/  FFMA R19, R27, R36, R19 ;  /* 0x000000241b137223 */ /* 0x000fe20000000013 */
[----:B------:R-:W-:Y:S02]  /*8310*/  F2FP.TF32.F32.PACK_B R16, R16 ;  /* 0x00000010ff10723e */ /* 0x000fe400024050ff */
[----:B------:R1:W-:Y:S01]  /*8320*/  STS.128 [R76+0x20], R12 ;  /* 0x0000200c4c007388 */ /* 0x0003e20000000c00 */
[----:B------:R-:W-:Y:S02]  /*8330*/  F2FP.TF32.F32.PACK_B R17, R17 ;  /* 0x00000011ff11723e */ /* 0x000fe400024050ff */
        /* <DEDUP_REMOVED lines=8> */
[----:B--2---:R-:W2:Y:S02]  /*83c0*/  FENCE.VIEW.ASYNC.S ;  /* 0x00000000000073c6 */ /* 0x004ea40000000000 */
[----:B--2---:R-:W-:Y:S06]  /*83d0*/  BAR.SYNC.DEFER_BLOCKING 0x1, 0x80 ;  /* 0x0042000000007b1d */ /* 0x004fec0000010000 */
[----:B------:R-:W-:Y:S05]  /*83e0*/  @P0 BRA `(.L_x_128) ;  /* 0x00000000003c0947 */ /* 0x000fea0003800000 */
[----:B------:R-:W2:Y:S01]  /*83f0*/  LDCU.64 UR10, c[0x0][0x348] ;  /* 0x00006900ff0a77ac */ /* 0x000ea20008000a00 */
[----:B------:R-:W-:Y:S02]  /*8400*/  UIADD3 UR5, UPT, UPT, UR49, UR6, URZ ;  /* 0x0000000631057290 */ /* 0x000fe4000fffe0ff */
[----:B------:R-:W-:Y:S02]  /*8410*/  UIADD3 UR13, UPT, UPT, UR45, 0x10, URZ ;  /* 0x000000102d0d7890 */ /* 0x000fe4000fffe0ff */
[----:B------:R-:W-:Y:S02]  /*8420*/  UIADD3 UR12, UPT, UPT, UR5, 0x200, URZ ;  /* 0x00000200050c7890 */ /* 0x000fe4000fffe0ff */
[----:B------:R-:W-:Y:S01]  /*8430*/  UIADD3 UR8, UPT, UPT, UR5, 0x1200, URZ ;  /* 0x0000120005087890 */ /* 0x000fe2000fffe0ff */
[----:B------:R-:W-:Y:S01]  /*8440*/  UMOV UR14, UR46 ;  /* 0x0000002e000e7c82 */ /* 0x000fe20008000000 */
[----:B------:R-:W-:Y:S01]  /*8450*/  UMOV UR15, UR60 ;  /* 0x0000003c000f7c82 */ /* 0x000fe20008000000 */
[----:B------:R-:W-:Y:S02]  /*8460*/  UIADD3 UR9, UPT, UPT, UR45, 0x30, URZ ;  /* 0x000000302d097890 */ /* 0x000fe4000fffe0ff */
[----:B--2---:R-:W-:Y:S03]  /*8470*/  UIADD3 UR4, UP0, UPT, UR10, 0x680, URZ ;  /* 0x000006800a047890 */ /* 0x004fe6000ff1e0ff */
[----:B------:R-:W-:Y:S01]  /*8480*/  UMOV UR10, UR46 ;  /* 0x0000002e000a7c82 */ /* 0x000fe20008000000 */
[----:B------:R-:W-:Y:S03]  /*8490*/  UIADD3.X UR5, UPT, UPT, URZ, UR11, URZ, UP0, !UPT ;  /* 0x0000000bff057290 */ /* 0x000fe600087fe4ff */
[----:B------:R-:W-:Y:S06]  /*84a0*/  UMOV UR11, UR60 ;  /* 0x0000003c000b7c82 */ /* 0x000fec0008000000 */
[----:B------:R2:W-:Y:S01]  /*84b0*/  UTMASTG.3D [UR12], [UR4] ;  /* 0x0000000c040073b5 */ /* 0x0005e20008010000 */
[----:B------:R2:W-:Y:S02]  /*84c0*/  UTMASTG.3D [UR8], [UR4] ;  /* 0x00000008040073b5 */ /* 0x0005e40008010000 */
[----:B--2---:R0:W-:Y:S02]  /*84d0*/  UTMACMDFLUSH ;  /* 0x00000000000079b7 */ /* 0x0041e40000000000 */
.L_x_128:
[----:B------:R-:W-:Y:S05]  /*84e0*/  BSYNC.RECONVERGENT B0 ;  /* 0x0000000000007941 */ /* 0x000fea0003800200 */
.L_x_127:
[----:B------:R-:W-:Y:S01]  /*84f0*/  UIADD3 UR4, UPT, UPT, UR44, 0x1, URZ ;  /* 0x000000012c047890 */ /* 0x000fe2000fffe0ff */
[----:B------:R-:W-:Y:S03]  /*8500*/  BSSY.RECONVERGENT B0, `(.L_x_129) ;  /* 0x0000008000007945 */ /* 0x000fe60003800200 */
[----:B------:R-:W-:Y:S04]  /*8510*/  UISETP.NE.AND UP0, UPT, UR4, 0x3, UPT ;  /* 0x000000030400788c */ /* 0x000fe8000bf05270 */
[----:B------:R-:W-:Y:S02]  /*8520*/  UISETP.EQ.XOR UP1, UPT, UR43, 0x3, !UP0 ;  /* 0x000000032b00788c */ /* 0x000fe4000c722a70 */
[----:B------:R-:W-:Y:S02]  /*8530*/  USEL UR48, UR4, URZ, UP0 ;  /* 0x000000ff04307287 */ /* 0x000fe40008000000 */
[----:B------:R-:W-:Y:S04]  /*8540*/  USEL UR5, URZ, 0x1, !UP1 ;  /* 0x00000001ff057887 */ /* 0x000fe8000c800000 */
[----:B------:R-:W-:Y:S01]  /*8550*/  ULOP3.LUT UR52, UR52, UR5, URZ, 0x3c, !UPT ;  /* 0x0000000534347292 */ /* 0x000fe2000f8e3cff */
[----:B------:R-:W-:Y:S11]  /*8560*/  @P0 BRA `(.L_x_130) ;  /* 0x0000000000040947 */ /* 0x000ff60003800000 */
[----:B------:R-:W-:Y:S04]  /*8570*/  DEPBAR.LE SB0, 0x1 ;  /* 0x000080400000791a */ /* 0x000fe80000000000 */
.L_x_130:
[----:B------:R-:W-:Y:S05]  /*8580*/  BSYNC.RECONVERGENT B0 ;  /* 0x0000000000007941 */ /* 0x000fea0003800200 */
.L_x_129:
[----:B------:R-:W-:Y:S01]  /*8590*/  BAR.SYNC.DEFER_BLOCKING 0x1, 0x80 ;  /* 0x0042000000007b1d */ /* 0x000fe20000010000 */
[----:B------:R-:W-:Y:S01]  /*85a0*/  UISETP.NE.AND UP0, UPT, UR51, -0x2, UPT ;  /* 0xfffffffe3300788c */ /* 0x000fe2000bf05270 */
[----:B------:R-:W-:Y:S08]  /*85b0*/  IADD3 R0, PT, PT, R22, 0x1, RZ ;  /* 0x0000000116007810 */ /* 0x000ff00007ffe0ff */
[----:B------:R-:W-:Y:S05]  /*85c0*/  BRA.U !UP0, `(.L_x_131) ;  /* 0x0000000108287547 */ /* 0x000fea000b800000 */
[----:B------:R-:W-:Y:S01]  /*85d0*/  ISETP.NE.AND P0, PT, R74, RZ, PT ;  /* 0x000000ff4a00720c */ /* 0x000fe20003f05270 */
[----:B------:R-:W-:Y:S01]  /*85e0*/  IMAD.U32 R3, RZ, RZ, UR50 ;  /* 0x00000032ff037e24 */ /* 0x000fe2000f8e00ff */
[----:B------:R-:W-:Y:S01]  /*85f0*/  UIADD3 UR4, UPT, UPT, UR50, 0x1, URZ ;  /* 0x0000000132047890 */ /* 0x000fe2000fffe0ff */
[----:B------:R-:W-:Y:S03]  /*8600*/  IMAD.U32 R2, RZ, RZ, UR61 ;  /* 0x0000003dff027e24 */ /* 0x000fe6000f8e00ff */
[----:B------:R-:W-:Y:S04]  /*8610*/  UISETP.NE.AND UP0, UPT, UR4, 0x3, UPT ;  /* 0x000000030400788c */ /* 0x000fe8000bf05270 */
[----:B------:R-:W-:Y:S03]  /*8620*/  USEL UR50, UR4, URZ, UP0 ;  /* 0x000000ff04327287 */ /* 0x000fe60008000000 */
[----:B------:R-:W-:Y:S05]  /*8630*/  @P0 LEA R3, R3, UR49, 0x3 ;  /* 0x0000003103030c11 */ /* 0x000fea000f8e18ff */
[----:B------:R-:W-:Y:S05]  /*8640*/  @P0 VIADD R3, R3, 0x58 ;  /* 0x0000005803030836 */ /* 0x000fea0000000000 */
[----:B------:R-:W-:Y:S04]  /*8650*/  @P0 PRMT R2, R2, 0x654, R3 ;  /* 0x0000065402020816 */ /* 0x000fe80000000003 */
[----:B------:R2:W-:Y:S03]  /*8660*/  @P0 SYNCS.ARRIVE.TRANS64.RED.A1T0 RZ, [R2+URZ], RZ ;  /* 0x000000ff02ff09a7 */ /* 0x0005e600081004ff */
.L_x_131:
[----:B------:R-:W-:Y:S01]  /*8670*/  R2UR UR6, R73 ;  /* 0x00000000490672ca */ /* 0x000fe200000e0000 */
[----:B------:R-:W-:Y:S01]  /*8680*/  UIADD3 UR51, UPT, UPT, UR51, 0x2, URZ ;  /* 0x0000000233337890 */ /* 0x000fe2000fffe0ff */
[----:B------:R-:W-:Y:S01]  /*8690*/  R2UR UR5, R58 ;  /* 0x000000003a0572ca */ /* 0x000fe200000e0000 */
[----:B------:R-:W-:Y:S01]  /*86a0*/  UMOV UR60, UR63 ;  /* 0x0000003f003c7c82 */ /* 0x000fe20008000000 */
[----:B------:R-:W-:Y:S02]  /*86b0*/  R2UR UR4, R59 ;  /* 0x000000003b0472ca */ /* 0x000fe400000e0000 */
[----:B------:R-:W-:Y:S02]  /*86c0*/  ISETP.NE.AND P0, PT, R62, 0x2, PT ;  /* 0x000000023e00780c */ /* 0x000fe40003f05270 */
[----:B------:R-:W-:Y:S02]  /*86d0*/  ISETP.NE.AND P1, PT, R0, 0x4, PT ;  /* 0x000000040000780c */ /* 0x000fe40003f25270 */
[----:B--2---:R-:W-:Y:S02]  /*86e0*/  SEL R2, RZ, 0x1, P0 ;  /* 0x00000001ff027807 */ /* 0x004fe40000000000 */
[----:B------:R-:W-:Y:S01]  /*86f0*/  SEL R3, RZ, 0x1, P1 ;  /* 0x00000001ff037807 */ /* 0x000fe20000800000 */
[----:B------:R-:W-:Y:S01]  /*8700*/  UISETP.NE.AND UP0, UPT, UR6, URZ, UPT ;  /* 0x000000ff0600728c */ /* 0x000fe2000bf05270 */
[----:B------:R-:W-:Y:S01]  /*8710*/  LOP3.LUT R65, R65, R2, RZ, 0x3c, !PT ;  /* 0x0000000241417212 */ /* 0x000fe200078e3cff */
[----:B------:R-:W-:Y:S01]  /*8720*/  UIADD3 UR21, UPT, UPT, UR36, UR5, URZ ;  /* 0x0000000524157290 */ /* 0x000fe2000fffe0ff */
[----:B------:R-:W-:Y:S01]  /*8730*/  LOP3.LUT R66, R66, R3, RZ, 0x3c, !PT ;  /* 0x0000000342427212 */ /* 0x000fe200078e3cff */
[----:B------:R-:W-:Y:S01]  /*8740*/  UIADD3 UR20, UPT, UPT, UR37, UR4, URZ ;  /* 0x0000000425147290 */ /* 0x000fe2000fffe0ff */
[----:B------:R-:W-:Y:S02]  /*8750*/  SEL R62, R62, RZ, P0 ;  /* 0x000000ff3e3e7207 */ /* 0x000fe40000000000 */
[----:B------:R-:W-:Y:S02]  /*8760*/  SEL R22, R0, RZ, P1 ;  /* 0x000000ff00167207 */ /* 0x000fe40000800000 */
[----:B------:R-:W-:Y:S07]  /*8770*/  BRA.U UP0, `(.L_x_132) ;  /* 0xffffffd900dc7547 */ /* 0x000fee000b83ffff */
[----:B------:R-:W-:-:S13]  /*8780*/  R2UR UR4, R60 ;  /* 0x000000003c0472ca */ /* 0x000fda00000e0000 */
[----:B------:R-:W-:-:S09]  /*8790*/  UISETP.NE.AND UP0, UPT, UR4, URZ, UPT ;  /* 0x000000ff0400728c */ /* 0x000fd2000bf05270 */
[----:B------:R-:W-:Y:S05]  /*87a0*/  BRA.U !UP0, `(.L_x_133) ;  /* 0x0000000108487547 */ /* 0x000fea000b800000 */
[----:B------:R-:W2:Y:S02]  /*87b0*/  LDCU.64 UR4, c[0x0][0x890] ;  /* 0x00011200ff0477ac */ /* 0x000ea40008000a00 */
[----:B--2---:R-:W-:-:S04]  /*87c0*/  UISETP.NE.U32.AND UP0, UPT, UR4, URZ, UPT ;  /* 0x000000ff0400728c */ /* 0x004fc8000bf05070 */
[----:B------:R-:W-:-:S09]  /*87d0*/  UISETP.NE.AND.EX UP0, UPT, UR5, URZ, UPT, UP0 ;  /* 0x000000ff0500728c */ /* 0x000fd2000bf05300 */
[----:B------:R-:W-:Y:S05]  /*87e0*/  BRA.U UP0, `(.L_x_134) ;  /* 0x00000001000c7547 */ /* 0x000fea000b800000 */
[----:B------:R-:W-:-:S13]  /*87f0*/  FSETP.NEU.AND P0, PT, R27, RZ, PT ;  /* 0x000000ff1b00720b */ /* 0x000fda0003f0d000 */
[----:B------:R-:W-:Y:S05]  /*8800*/  @!P0 EXIT ;  /* 0x000000000000894d */ /* 0x000fea0003800000 */
[----:B------:R-:W-:Y:S05]  /*8810*/  BRA `(.L_x_133) ;  /* 0x00000000002c7947 */ /* 0x000fea0003800000 */
.L_x_134:
[----:B------:R-:W-:Y:S01]  /*8820*/  ISETP.NE.AND P0, PT, R61, RZ, PT ;  /* 0x000000ff3d00720c */ /* 0x000fe20003f05270 */
[----:B------:R-:W-:-:S12]  /*8830*/  BSSY.RECONVERGENT B0, `(.L_x_133) ;  /* 0x0000009000007945 */ /* 0x000fd80003800200 */
[----:B------:R-:W-:Y:S05]  /*8840*/  @P0 BRA `(.L_x_135) ;  /* 0x0000000000140947 */ /* 0x000fea0003800000 */
[----:B------:R-:W2:Y:S02]  /*8850*/  LDCU.64 UR4, c[0x0][0x888] ;  /* 0x00011100ff0477ac */ /* 0x000ea40008000a00 */
[----:B--2---:R-:W-:-:S04]  /*8860*/  ISETP.NE.U32.AND P0, PT, RZ, UR4, PT ;  /* 0x00000004ff007c0c */ /* 0x004fc8000bf05070 */
[----:B------:R-:W-:-:S13]  /*8870*/  ISETP.NE.AND.EX P0, PT, RZ, UR5, PT, P0 ;  /* 0x00000005ff007c0c */ /* 0x000fda000bf05300 */
[----:B------:R-:W-:Y:S05]  /*8880*/  @!P0 EXIT ;  /* 0x000000000000894d */ /* 0x000fea0003800000 */
[----:B------:R-:W-:Y:S05]  /*8890*/  BRA `(.L_x_136) ;  /* 0x0000000000087947 */ /* 0x000fea0003800000 */
.L_x_135:
[----:B------:R-:W-:-:S13]  /*88a0*/  FSETP.NEU.AND P0, PT, R27, RZ, PT ;  /* 0x000000ff1b00720b */ /* 0x000fda0003f0d000 */
[----:B------:R-:W-:Y:S05]  /*88b0*/  @!P0 EXIT ;  /* 0x000000000000894d */ /* 0x000fea0003800000 */
.L_x_136:
[----:B------:R-:W-:Y:S05]  /*88c0*/  BSYNC.RECONVERGENT B0 ;  /* 0x0000000000007941 */ /* 0x000fea0003800200 */
.L_x_133:
[----:B------:R-:W-:Y:S01]  /*88d0*/  ULEA UR4, UR50, UR49, 0x3 ;  /* 0x0000003132047291 */ /* 0x000fe2000f8e18ff */
[----:B------:R-:W-:-:S04]  /*88e0*/  DEPBAR.LE SB0, 0x0 ;  /* 0x000080000000791a */ /* 0x000fc80000000000 */
[----:B------:R-:W-:-:S04]  /*88f0*/  UIADD3 UR4, UPT, UPT, UR4, 0x58, URZ ;  /* 0x0000005804047890 */ /* 0x000fc8000fffe0ff */
[----:B------:R-:W-:-:S09]  /*8900*/  UPRMT UR4, UR61, 0x654, UR4 ;  /* 0x000006543d047896 */ /* 0x000fd20008000004 */
[----:B------:R-:W-:Y:S01]  /*8910*/  SYNCS.ARRIVE.TRANS64.RED.A1T0 RZ, [UR4], RZ ;  /* 0x000000ffffff79a7 */ /* 0x000fe20008100404 */
[----:B------:R-:W-:Y:S05]  /*8920*/  EXIT ;  /* 0x000000000000794d */ /* 0x000fea0003800000 */
.L_x_24:
[----:B--2---:R2:W3:Y:S02]  /*8930*/  SYNCS.PHASECHK.TRANS64.TRYWAIT P0, [R3+URZ+0xf0], R2 ;  /* 0x0000f002030075a7 */ /* 0x0044e400080011ff */
[----:B---3--:R-:W-:Y:S05]  /*8940*/  @!P0 NANOSLEEP.SYNCS 0x989680 ;  /* 0x009896800000895d */ /* 0x008fea0003900000 */
[----:B------:R-:W3:Y:S02]  /*8950*/  @!P0 SYNCS.PHASECHK.TRANS64 P0, [R3+URZ+0xf0], R2 ;  /* 0x0000f002030085a7 */ /* 0x000ee400080010ff */
[----:B---3--:R-:W-:Y:S05]  /*8960*/  @!P0 BRA `(.L_x_24) ;  /* 0xfffffffc00f08947 */ /* 0x008fea000383ffff */
[----:B------:R-:W-:Y:S05]  /*8970*/  BRA `(.L_x_137) ;  /* 0xffffff9000447947 */ /* 0x000fea000383ffff */
.L_x_27:
[----:B-1----:R-:W-:-:S07]  /*8980*/  MOV R0, UR7 ;  /* 0x0000000700007c02 */ /* 0x002fce0008000f00 */
.L_x_138:
[----:B-1----:R1:W2:Y:S02]  /*8990*/  SYNCS.PHASECHK.TRANS64.TRYWAIT P0, [R0+URZ+0x20], R3 ;  /* 0x00002003000075a7 */ /* 0x0022a400080011ff */
[----:B--2---:R-:W-:Y:S05]  /*89a0*/  @!P0 NANOSLEEP.SYNCS 0x989680 ;  /* 0x009896800000895d */ /* 0x004fea0003900000 */
[----:B------:R-:W2:Y:S02]  /*89b0*/  @!P0 SYNCS.PHASECHK.TRANS64 P0, [R0+URZ+0x20], R3 ;  /* 0x00002003000085a7 */ /* 0x000ea400080010ff */
[----:B--2---:R-:W-:Y:S05]  /*89c0*/  @!P0 BRA `(.L_x_138) ;  /* 0xfffffffc00f08947 */ /* 0x004fea000383ffff */
[----:B------:R-:W-:Y:S05]  /*89d0*/  BRA `(.L_x_26) ;  /* 0xffffff90009c7947 */ /* 0x000fea000383ffff */
.L_x_36:
[----:B-1----:R-:W-:-:S07]  /*89e0*/  MOV R0, UR7 ;  /* 0x0000000700007c02 */ /* 0x002fce0008000f00 */
.L_x_139:
[----:B-1----:R1:W2:Y:S02]  /*89f0*/  SYNCS.PHASECHK.TRANS64.TRYWAIT P0, [R0+URZ+0x20], R3 ;  /* 0x00002003000075a7 */ /* 0x0022a400080011ff */
[----:B--2---:R-:W-:Y:S05]  /*8a00*/  @!P0 NANOSLEEP.SYNCS 0x989680 ;  /* 0x009896800000895d */ /* 0x004fea0003900000 */
[----:B------:R-:W2:Y:S02]  /*8a10*/  @!P0 SYNCS.PHASECHK.TRANS64 P0, [R0+URZ+0x20], R3 ;  /* 0x00002003000085a7 */ /* 0x000ea400080010ff */
[----:B--2---:R-:W-:Y:S05]  /*8a20*/  @!P0 BRA `(.L_x_139) ;  /* 0xfffffffc00f08947 */ /* 0x004fea000383ffff */
[----:B------:R-:W-:Y:S05]  /*8a30*/  BRA `(.L_x_35) ;  /* 0xffffff9400f87947 */ /* 0x000fea000383ffff */
.L_x_43:
[----:B-1----:R1:W4:Y:S02]  /*8a40*/  SYNCS.PHASECHK.TRANS64.TRYWAIT P0, [R3+URZ+0x80], R0 ;  /* 0x00008000030075a7 */ /* 0x00232400080011ff */
[----:B----4-:R-:W-:Y:S05]  /*8a50*/  @!P0 NANOSLEEP.SYNCS 0x989680 ;  /* 0x009896800000895d */ /* 0x010fea0003900000 */
[----:B------:R-:W4:Y:S02]  /*8a60*/  @!P0 SYNCS.PHASECHK.TRANS64 P0, [R3+URZ+0x80], R0 ;  /* 0x00008000030085a7 */ /* 0x000f2400080010ff */
[----:B----4-:R-:W-:Y:S05]  /*8a70*/  @!P0 BRA `(.L_x_43) ;  /* 0xfffffffc00f08947 */ /* 0x010fea000383ffff */
[----:B------:R-:W-:Y:S05]  /*8a80*/  BRA `(.L_x_140) ;  /* 0xffffff9c00347947 */ /* 0x000fea000383ffff */
.L_x_47:
[----:B-1----:R-:W-:-:S07]  /*8a90*/  MOV R0, UR4 ;  /* 0x0000000400007c02 */ /* 0x002fce0008000f00 */
.L_x_141:
[----:B-1----:R1:W2:Y:S02]  /*8aa0*/  SYNCS.PHASECHK.TRANS64.TRYWAIT P0, [R0+URZ], R3 ;  /* 0x00000003000075a7 */ /* 0x0022a400080011ff */
[----:B--2---:R-:W-:Y:S05]  /*8ab0*/  @!P0 NANOSLEEP.SYNCS 0x989680 ;  /* 0x009896800000895d */ /* 0x004fea0003900000 */
[----:B------:R-:W2:Y:S02]  /*8ac0*/  @!P0 SYNCS.PHASECHK.TRANS64 P0, [R0+URZ], R3 ;  /* 0x00000003000085a7 */ /* 0x000ea400080010ff */
[----:B--2---:R-:W-:Y:S05]  /*8ad0*/  @!P0 BRA `(.L_x_141) ;  /* 0xfffffffc00f08947 */ /* 0x004fea000383ffff */
[----:B------:R-:W-:Y:S05]  /*8ae0*/  BRA `(.L_x_142) ;  /* 0xffffffa000e07947 */ /* 0x000fea000383ffff */
.L_x_48:
[----:B------:R-:W-:-:S07]  /*8af0*/  MOV R0, UR5 ;  /* 0x0000000500007c02 */ /* 0x000fce0008000f00 */
.L_x_143:
[----:B-1----:R1:W2:Y:S02]  /*8b00*/  SYNCS.PHASECHK.TRANS64.TRYWAIT P0, [R0+URZ], R3 ;  /* 0x00000003000075a7 */ /* 0x0022a400080011ff */
[----:B--2---:R-:W-:Y:S05]  /*8b10*/  @!P0 NANOSLEEP.SYNCS 0x989680 ;  /* 0x009896800000895d */ /* 0x004fea0003900000 */
[----:B------:R-:W2:Y:S02]  /*8b20*/  @!P0 SYNCS.PHASECHK.TRANS64 P0, [R0+URZ], R3 ;  /* 0x00000003000085a7 */ /* 0x000ea400080010ff */
[----:B--2---:R-:W-:Y:S05]  /*8b30*/  @!P0 BRA `(.L_x_143) ;  /* 0xfffffffc00f08947 */ /* 0x004fea000383ffff */
[----:B------:R-:W-:Y:S05]  /*8b40*/  BRA `(.L_x_144) ;  /* 0xffffffa000ec7947 */ /* 0x000fea000383ffff */
.L_x_49:
[----:B------:R-:W-:-:S07]  /*8b50*/  MOV R0, UR5 ;  /* 0x0000000500007c02 */ /* 0x000fce0008000f00 */
.L_x_145:
[----:B-1----:R1:W2:Y:S02]  /*8b60*/  SYNCS.PHASECHK.TRANS64.TRYWAIT P0, [R0+URZ], R3 ;  /* 0x00000003000075a7 */ /* 0x0022a400080011ff */
[----:B--2---:R-:W-:Y:S05]  /*8b70*/  @!P0 NANOSLEEP.SYNCS 0x989680 ;  /* 0x009896800000895d */ /* 0x004fea0003900000 */
[----:B------:R-:W2:Y:S02]  /*8b80*/  @!P0 SYNCS.PHASECHK.TRANS64 P0, [R0+URZ], R3 ;  /* 0x00000003000085a7 */ /* 0x000ea400080010ff */
[----:B--2---:R-:W-:Y:S05]  /*8b90*/  @!P0 BRA `(.L_x_145) ;  /* 0xfffffffc00f08947 */ /* 0x004fea000383ffff */
[----:B------:R-:W-:Y:S05]  /*8ba0*/  BRA `(.L_x_146) ;  /* 0xffffffa000f87947 */ /* 0x000fea000383ffff */
.L_x_52:
[----:B-1----:R1:W2:Y:S02]  /*8bb0*/  SYNCS.PHASECHK.TRANS64.TRYWAIT P0, [R0+URZ+0xe0], R9 ;  /* 0x0000e009000075a7 */ /* 0x0022a400080011ff */
[----:B--2---:R-:W-:Y:S05]  /*8bc0*/  @!P0 NANOSLEEP.SYNCS 0x989680 ;  /* 0x009896800000895d */ /* 0x004fea0003900000 */
[----:B------:R-:W2:Y:S02]  /*8bd0*/  @!P0 SYNCS.PHASECHK.TRANS64 P0, [R0+URZ+0xe0], R9 ;  /* 0x0000e009000085a7 */ /* 0x000ea400080010ff */
[----:B--2---:R-:W-:Y:S05]  /*8be0*/  @!P0 BRA `(.L_x_52) ;  /* 0xfffffffc00f08947 */ /* 0x004fea000383ffff */
[----:B------:R-:W-:Y:S05]  /*8bf0*/  BRA `(.L_x_147) ;  /* 0xffffffa400587947 */ /* 0x000fea000383ffff */
.L_x_53:
[----:B------:R-:W-:-:S07]  /*8c00*/  MOV R0, UR4 ;  /* 0x0000000400007c02 */ /* 0x000fce0008000f00 */
.L_x_148:
[----:B-1----:R1:W2:Y:S02]  /*8c10*/  SYNCS.PHASECHK.TRANS64.TRYWAIT P0, [R0+URZ+0x90], R11 ;  /* 0x0000900b000075a7 */ /* 0x0022a400080011ff */
[----:B--2---:R-:W-:Y:S05]  /*8c20*/  @!P0 NANOSLEEP.SYNCS 0x989680 ;  /* 0x009896800000895d */ /* 0x004fea0003900000 */
[----:B------:R-:W2:Y:S02]  /*8c30*/  @!P0 SYNCS.PHASECHK.TRANS64 P0, [R0+URZ+0x90], R11 ;  /* 0x0000900b000085a7 */ /* 0x000ea400080010ff */
[----:B--2---:R-:W-:Y:S05]  /*8c40*/  @!P0 BRA `(.L_x_148) ;  /* 0xfffffffc00f08947 */ /* 0x004fea000383ffff */
[----:B------:R-:W-:Y:S05]  /*8c50*/  BRA `(.L_x_149) ;  /* 0xffffffa400687947 */ /* 0x000fea000383ffff */
.L_x_54:
[----:B-1----:R1:W2:Y:S02]  /*8c60*/  SYNCS.PHASECHK.TRANS64.TRYWAIT P1, [R0+URZ+0x80], R9 ;  /* 0x00008009000075a7 */ /* 0x0022a400080211ff */
[----:B--2---:R-:W-:Y:S05]  /*8c70*/  @!P1 NANOSLEEP.SYNCS 0x989680 ;  /* 0x009896800000995d */ /* 0x004fea0003900000 */
[----:B------:R-:W2:Y:S02]  /*8c80*/  @!P1 SYNCS.PHASECHK.TRANS64 P1, [R0+URZ+0x80], R9 ;  /* 0x00008009000095a7 */ /* 0x000ea400080210ff */
[----:B--2---:R-:W-:Y:S05]  /*8c90*/  @!P1 BRA `(.L_x_54) ;  /* 0xfffffffc00f09947 */ /* 0x004fea000383ffff */
[----:B------:R-:W-:Y:S05]  /*8ca0*/  BRA `(.L_x_150) ;  /* 0xffffffa400987947 */ /* 0x000fea000383ffff */
.L_x_57:
[----:B------:R-:W-:-:S07]  /*8cb0*/  MOV R0, UR4 ;  /* 0x0000000400007c02 */ /* 0x000fce0008000f00 */
.L_x_151:
[----:B-1----:R1:W2:Y:S02]  /*8cc0*/  SYNCS.PHASECHK.TRANS64.TRYWAIT P0, [R0+URZ+0x90], R3 ;  /* 0x00009003000075a7 */ /* 0x0022a400080011ff */
[----:B--2---:R-:W-:Y:S05]  /*8cd0*/  @!P0 NANOSLEEP.SYNCS 0x989680 ;  /* 0x009896800000895d */ /* 0x004fea0003900000 */
[----:B------:R-:W2:Y:S02]  /*8ce0*/  @!P0 SYNCS.PHASECHK.TRANS64 P0, [R0+URZ+0x90], R3 ;  /* 0x00009003000085a7 */ /* 0x000ea400080010ff */
[----:B--2---:R-:W-:Y:S05]  /*8cf0*/  @!P0 BRA `(.L_x_151) ;  /* 0xfffffffc00f08947 */ /* 0x004fea000383ffff */
[----:B------:R-:W-:Y:S05]  /*8d00*/  BRA `(.L_x_56) ;  /* 0xffffffa400ec7947 */ /* 0x000fea000383ffff */
.L_x_66:
[----:B-1----:R-:W-:-:S04]  /*8d10*/  MOV R7, UR5 ;  /* 0x0000000500077c02 */ /* 0x002fc80008000f00 */
[----:B------:R1:W2:Y:S03]  /*8d20*/  SYNCS.PHASECHK.TRANS64.TRYWAIT P0, [R7+URZ+0x8], R8 ;  /* 0x00000808070075a7 */ /* 0x0002a600080011ff */
[----:B--2---:R-:W-:Y:S05]  /*8d30*/  @!P0 NANOSLEEP.SYNCS 0x989680 ;  /* 0x009896800000895d */ /* 0x004fea0003900000 */
[----:B------:R-:W2:Y:S02]  /*8d40*/  @!P0 SYNCS.PHASECHK.TRANS64 P0, [R7+URZ+0x8], R8 ;  /* 0x00000808070085a7 */ /* 0x000ea400080010ff */
[----:B--2---:R-:W-:Y:S05]  /*8d50*/  @!P0 BRA `(.L_x_66) ;  /* 0xfffffffc00ec8947 */ /* 0x004fea000383ffff */
[----:B------:R-:W-:Y:S05]  /*8d60*/  BRA `(.L_x_65) ;  /* 0xffffffa800a87947 */ /* 0x000fea000383ffff */
.L_x_68:
[----:B------:R-:W-:Y:S01]  /*8d70*/  BSSY B0, `(.L_x_152) ;  /* 0x0000006000007945 */ /* 0x000fe20003800000 */
[----:B------:R-:W-:-:S07]  /*8d80*/  MOV R15, 0xffffffff ;  /* 0xffffffff000f7802 */ /* 0x000fce0000000f00 */
[----:B-1---5:R-:W-:Y:S05]  /*8d90*/  WARPSYNC.COLLECTIVE R15, `(.L_x_153) ;  /* 0x000000000f0c7348 */ /* 0x022fea0003c00000 */
[----:B------:R-:W-:Y:S02]  /*8da0*/  ELECT P6, UR79, PT ;  /* 0x00000000004f782f */ /* 0x000fe400038c0000 */
[----:B------:R-:W-:Y:S01]  /*8db0*/  MOV R14, UR79 ;  /* 0x0000004f000e7c02 */ /* 0x000fe20008000f00 */
[----:B-1---5:R-:W-:Y:S10]  /*8dc0*/  ENDCOLLECTIVE ;  /* 0x000000000000791b */ /* 0x022ff40003800000 */
.L_x_153:
[----:B------:R-:W-:Y:S05]  /*8dd0*/  BSYNC B0 ;  /* 0x0000000000007941 */ /* 0x000fea0003800000 */
.L_x_152:
[----:B------:R-:W-:Y:S01]  /*8de0*/  PLOP3.LUT P0, PT, P6, PT, PT, 0x80, 0x8 ;  /* 0x000000000008781c */ /* 0x000fe2000370f070 */
[----:B------:R-:W-:-:S12]  /*8df0*/  BRA `(.L_x_154) ;  /* 0xffffffa800d87947 */ /* 0x000fd8000383ffff */
.L_x_70:
[----:B-1----:R-:W-:-:S04]  /*8e00*/  MOV R5, UR5 ;  /* 0x0000000500057c02 */ /* 0x002fc80008000f00 */
[----:B------:R1:W2:Y:S03]  /*8e10*/  SYNCS.PHASECHK.TRANS64.TRYWAIT P0, [R5+URZ+0x8], R6 ;  /* 0x00000806050075a7 */ /* 0x0002a600080011ff */
[----:B--2---:R-:W-:Y:S05]  /*8e20*/  @!P0 NANOSLEEP.SYNCS 0x989680 ;  /* 0x009896800000895d */ /* 0x004fea0003900000 */
[----:B------:R-:W2:Y:S02]  /*8e30*/  @!P0 SYNCS.PHASECHK.TRANS64 P0, [R5+URZ+0x8], R6 ;  /* 0x00000806050085a7 */ /* 0x000ea400080010ff */
[----:B--2---:R-:W-:Y:S05]  /*8e40*/  @!P0 BRA `(.L_x_70) ;  /* 0xfffffffc00ec8947 */ /* 0x004fea000383ffff */
[----:B------:R-:W-:Y:S05]  /*8e50*/  BRA `(.L_x_69) ;  /* 0xffffffa800dc7947 */ /* 0x000fea000383ffff */
.L_x_71:
[----:B-1----:R1:W2:Y:S02]  /*8e60*/  SYNCS.PHASECHK.TRANS64.TRYWAIT P0, [R3+URZ+0x80], R4 ;  /* 0x00008004030075a7 */ /* 0x0022a400080011ff */
[----:B--2---:R-:W-:Y:S05]  /*8e70*/  @!P0 NANOSLEEP.SYNCS 0x989680 ;  /* 0x009896800000895d */ /* 0x004fea0003900000 */
[----:B------:R-:W2:Y:S02]  /*8e80*/  @!P0 SYNCS.PHASECHK.TRANS64 P0, [R3+URZ+0x80], R4 ;  /* 0x00008004030085a7 */ /* 0x000ea400080010ff */
[----:B--2---:R-:W-:Y:S05]  /*8e90*/  @!P0 BRA `(.L_x_71) ;  /* 0xfffffffc00f08947 */ /* 0x004fea000383ffff */
[----:B------:R-:W-:Y:S05]  /*8ea0*/  BRA `(.L_x_155) ;  /* 0xffffffac00ec7947 */ /* 0x000fea000383ffff */
.L_x_73:
[----:B------:R-:W-:-:S13]  /*8eb0*/  R2UR UR4, R4 ;  /* 0x00000000040472ca */ /* 0x000fda00000e0000 */
[----:B------:R-:W-:-:S07]  /*8ec0*/  MOV R3, UR4 ;  /* 0x0000000400037c02 */ /* 0x000fce0008000f00 */
.L_x_156:
[----:B-1----:R1:W2:Y:S02]  /*8ed0*/  SYNCS.PHASECHK.TRANS64.TRYWAIT P0, [R3+URZ+0xc0], R6 ;  /* 0x0000c006030075a7 */ /* 0x0022a400080011ff */
[----:B--2---:R-:W-:Y:S05]  /*8ee0*/  @!P0 NANOSLEEP.SYNCS 0x989680 ;  /* 0x009896800000895d */ /* 0x004fea0003900000 */
[----:B------:R-:W2:Y:S02]  /*8ef0*/  @!P0 SYNCS.PHASECHK.TRANS64 P0, [R3+URZ+0xc0], R6 ;  /* 0x0000c006030085a7 */ /* 0x000ea400080010ff */
[----:B--2---:R-:W-:Y:S05]  /*8f00*/  @!P0 BRA `(.L_x_156) ;  /* 0xfffffffc00f08947 */ /* 0x004fea000383ffff */
[----:B------:R-:W-:Y:S05]  /*8f10*/  BRA `(.L_x_157) ;  /* 0xffffffb000407947 */ /* 0x000fea000383ffff */
.L_x_76:
[----:B------:R-:W-:Y:S07]  /*8f20*/  MOV R3, UR5 ;  /* 0x0000000500037c02 */ /* 0x000fee0008000f00 */
.L_x_158:
[----:B-1----:R1:W2:Y:S02]  /*8f30*/  SYNCS.PHASECHK.TRANS64.TRYWAIT P0, [R3+URZ], R6 ;  /* 0x00000006030075a7 */ /* 0x0022a400080011ff */
[----:B--2---:R-:W-:Y:S05]  /*8f40*/  @!P0 NANOSLEEP.SYNCS 0x989680 ;  /* 0x009896800000895d */ /* 0x004fea0003900000 */
[----:B------:R-:W2:Y:S02]  /*8f50*/  @!P0 SYNCS.PHASECHK.TRANS64 P0, [R3+URZ], R6 ;  /* 0x00000006030085a7 */ /* 0x000ea400080010ff */
[----:B--2---:R-:W-:Y:S05]  /*8f60*/  @!P0 BRA `(.L_x_158) ;  /* 0xfffffffc00f08947 */ /* 0x004fea000383ffff */
[----:B------:R-:W-:Y:S05]  /*8f70*/  BRA `(.L_x_75) ;  /* 0xffffffb000587947 */ /* 0x000fea000383ffff */
.L_x_80:
[----:B--2---:R-:W-:-:S07]  /*8f80*/  MOV R2, UR4 ;  /* 0x0000000400027c02 */ /* 0x004fce0008000f00 */
.L_x_159:
[----:B-1----:R1:W2:Y:S02]  /*8f90*/  SYNCS.PHASECHK.TRANS64.TRYWAIT P0, [R2+URZ], R3 ;  /* 0x00000003020075a7 */ /* 0x0022a400080011ff */
[----:B--2---:R-:W-:Y:S05]  /*8fa0*/  @!P0 NANOSLEEP.SYNCS 0x989680 ;  /* 0x009896800000895d */ /* 0x004fea0003900000 */
[----:B------:R-:W2:Y:S02]  /*8fb0*/  @!P0 SYNCS.PHASECHK.TRANS64 P0, [R2+URZ], R3 ;  /* 0x00000003020085a7 */ /* 0x000ea400080010ff */
[----:B--2---:R-:W-:Y:S05]  /*8fc0*/  @!P0 BRA `(.L_x_159) ;  /* 0xfffffffc00f08947 */ /* 0x004fea000383ffff */
[----:B------:R-:W-:Y:S05]  /*8fd0*/  BRA `(.L_x_160) ;  /* 0xffffffb800707947 */ /* 0x000fea000383ffff */
.L_x_81:
[----:B--2---:R-:W-:-:S07]  /*8fe0*/  MOV R2, UR5 ;  /* 0x0000000500027c02 */ /* 0x004fce0008000f00 */
.L_x_161:
[----:B-1----:R1:W2:Y:S02]  /*8ff0*/  SYNCS.PHASECHK.TRANS64.TRYWAIT P0, [R2+URZ], R5 ;  /* 0x00000005020075a7 */ /* 0x0022a400080011ff */
[----:B--2---:R-:W-:Y:S05]  /*9000*/  @!P0 NANOSLEEP.SYNCS 0x989680 ;  /* 0x009896800000895d */ /* 0x004fea0003900000 */
[----:B------:R-:W2:Y:S02]  /*9010*/  @!P0 SYNCS.PHASECHK.TRANS64 P0, [R2+URZ], R5 ;  /* 0x00000005020085a7 */ /* 0x000ea400080010ff */
[----:B--2---:R-:W-:Y:S05]  /*9020*/  @!P0 BRA `(.L_x_161) ;  /* 0xfffffffc00f08947 */ /* 0x004fea000383ffff */
[----:B------:R-:W-:Y:S05]  /*9030*/  BRA `(.L_x_162) ;  /* 0xffffffb800807947 */ /* 0x000fea000383ffff */
.L_x_82:
[----:B--2---:R-:W-:-:S07]  /*9040*/  MOV R2, UR5 ;  /* 0x0000000500027c02 */ /* 0x004fce0008000f00 */
.L_x_163:
[----:B-1----:R1:W2:Y:S02]  /*9050*/  SYNCS.PHASECHK.TRANS64.TRYWAIT P0, [R2+URZ], R5 ;  /* 0x00000005020075a7 */ /* 0x0022a400080011ff */
[----:B--2---:R-:W-:Y:S05]  /*9060*/  @!P0 NANOSLEEP.SYNCS 0x989680 ;  /* 0x009896800000895d */ /* 0x004fea0003900000 */
[----:B------:R-:W2:Y:S02]  /*9070*/  @!P0 SYNCS.PHASECHK.TRANS64 P0, [R2+URZ], R5 ;  /* 0x00000005020085a7 */ /* 0x000ea400080010ff */
[----:B--2---:R-:W-:Y:S05]  /*9080*/  @!P0 BRA `(.L_x_163) ;  /* 0xfffffffc00f08947 */ /* 0x004fea000383ffff */
[----:B------:R-:W-:Y:S05]  /*9090*/  BRA `(.L_x_164) ;  /* 0xffffffb8008c7947 */ /* 0x000fea000383ffff */
.L_x_85:
[----:B------:R-:W-:-:S07]  /*90a0*/  MOV R2, UR62 ;  /* 0x0000003e00027c02 */ /* 0x000fce0008000f00 */
.L_x_165:
[----:B-1----:R1:W2:Y:S02]  /*90b0*/  SYNCS.PHASECHK.TRANS64.TRYWAIT P1, [R2+URZ+0x100], R3 ;  /* 0x00010003020075a7 */ /* 0x0022a400080211ff */
[----:B--2---:R-:W-:Y:S05]  /*90c0*/  @!P1 NANOSLEEP.SYNCS 0x989680 ;  /* 0x009896800000995d */ /* 0x004fea0003900000 */
[----:B------:R-:W2:Y:S02]  /*90d0*/  @!P1 SYNCS.PHASECHK.TRANS64 P1, [R2+URZ+0x100], R3 ;  /* 0x00010003020095a7 */ /* 0x000ea400080210ff */
[----:B--2---:R-:W-:Y:S05]  /*90e0*/  @!P1 BRA `(.L_x_165) ;  /* 0xfffffffc00f09947 */ /* 0x004fea000383ffff */
[----:B------:R-:W-:Y:S05]  /*90f0*/  BRA `(.L_x_166) ;  /* 0xffffffb800dc7947 */ /* 0x000fea000383ffff */
.L_x_90:
[----:B---3--:R3:W1:Y:S02]  /*9100*/  SYNCS.PHASECHK.TRANS64.TRYWAIT P0, [R12+URZ+0x80], R9 ;  /* 0x000080090c0075a7 */ /* 0x00866400080011ff */
[----:B-1----:R-:W-:Y:S05]  /*9110*/  @!P0 NANOSLEEP.SYNCS 0x989680 ;  /* 0x009896800000895d */ /* 0x002fea0003900000 */
[----:B------:R-:W1:Y:S02]  /*9120*/  @!P0 SYNCS.PHASECHK.TRANS64 P0, [R12+URZ+0x80], R9 ;  /* 0x000080090c0085a7 */ /* 0x000e6400080010ff */
[----:B-1----:R-:W-:Y:S05]  /*9130*/  @!P0 BRA `(.L_x_90) ;  /* 0xfffffffc00f08947 */ /* 0x002fea000383ffff */
[----:B------:R-:W-:Y:S05]  /*9140*/  BRA `(.L_x_167) ;  /* 0xffffffbc00fc7947 */ /* 0x000fea000383ffff */
.L_x_93:
[----:B------:R-:W-:Y:S07]  /*9150*/  MOV R0, UR29 ;  /* 0x0000001d00007c02 */ /* 0x000fee0008000f00 */
.L_x_168:
[----:B-1----:R1:W2:Y:S02]  /*9160*/  SYNCS.PHASECHK.TRANS64.TRYWAIT P2, [R0+URZ+0x78], R9 ;  /* 0x00007809000075a7 */ /* 0x0022a400080411ff */
[----:B--2---:R-:W-:Y:S05]  /*9170*/  @!P2 NANOSLEEP.SYNCS 0x989680 ;  /* 0x009896800000a95d */ /* 0x004fea0003900000 */
[----:B------:R-:W2:Y:S02]  /*9180*/  @!P2 SYNCS.PHASECHK.TRANS64 P2, [R0+URZ+0x78], R9 ;  /* 0x000078090000a5a7 */ /* 0x000ea400080410ff */
[----:B--2---:R-:W-:Y:S05]  /*9190*/  @!P2 BRA `(.L_x_168) ;  /* 0xfffffffc00f0a947 */ /* 0x004fea000383ffff */
[----:B------:R-:W-:Y:S05]  /*91a0*/  BRA `(.L_x_92) ;  /* 0xffffffc400607947 */ /* 0x000fea000383ffff */
.L_x_96:
[----:B------:R-:W-:Y:S07]  /*91b0*/  MOV R0, UR4 ;  /* 0x0000000400007c02 */ /* 0x000fee0008000f00 */
.L_x_169:
[----:B-1----:R1:W2:Y:S02]  /*91c0*/  SYNCS.PHASECHK.TRANS64.TRYWAIT P0, [R0+URZ+0x58], R9 ;  /* 0x00005809000075a7 */ /* 0x0022a400080011ff */
[----:B--2---:R-:W-:Y:S05]  /*91d0*/  @!P0 NANOSLEEP.SYNCS 0x989680 ;  /* 0x009896800000895d */ /* 0x004fea0003900000 */
[----:B------:R-:W2:Y:S02]  /*91e0*/  @!P0 SYNCS.PHASECHK.TRANS64 P0, [R0+URZ+0x58], R9 ;  /* 0x00005809000085a7 */ /* 0x000ea400080010ff */
[----:B--2---:R-:W-:Y:S05]  /*91f0*/  @!P0 BRA `(.L_x_169) ;  /* 0xfffffffc00f08947 */ /* 0x004fea000383ffff */
[----:B------:R-:W-:Y:S05]  /*9200*/  BRA `(.L_x_170) ;  /* 0xffffffc400c07947 */ /* 0x000fea000383ffff */
.L_x_97:
[----:B------:R-:W-:Y:S07]  /*9210*/  MOV R9, UR5 ;  /* 0x0000000500097c02 */ /* 0x000fee0008000f00 */
.L_x_171:
[----:B-1----:R1:W2:Y:S02]  /*9220*/  SYNCS.PHASECHK.TRANS64.TRYWAIT P0, [R9+URZ+0x58], R6 ;  /* 0x00005806090075a7 */ /* 0x0022a400080011ff */
[----:B--2---:R-:W-:Y:S05]  /*9230*/  @!P0 NANOSLEEP.SYNCS 0x989680 ;  /* 0x009896800000895d */ /* 0x004fea0003900000 */
[----:B------:R-:W2:Y:S02]  /*9240*/  @!P0 SYNCS.PHASECHK.TRANS64 P0, [R9+URZ+0x58], R6 ;  /* 0x00005806090085a7 */ /* 0x000ea400080010ff */
[----:B--2---:R-:W-:Y:S05]  /*9250*/  @!P0 BRA `(.L_x_171) ;  /* 0xfffffffc00f08947 */ /* 0x004fea000383ffff */
[----:B------:R-:W-:Y:S05]  /*9260*/  BRA `(.L_x_172) ;  /* 0xffffffc800387947 */ /* 0x000fea000383ffff */
.L_x_99:
[----:B------:R-:W-:-:S07]  /*9270*/  MOV R0, UR4 ;  /* 0x0000000400007c02 */ /* 0x000fce0008000f00 */
.L_x_173:
[----:B-1----:R1:W2:Y:S02]  /*9280*/  SYNCS.PHASECHK.TRANS64.TRYWAIT P0, [R0+URZ], R3 ;  /* 0x00000003000075a7 */ /* 0x0022a400080011ff */
[----:B--2---:R-:W-:Y:S05]  /*9290*/  @!P0 NANOSLEEP.SYNCS 0x989680 ;  /* 0x009896800000895d */ /* 0x004fea0003900000 */
[----:B------:R-:W2:Y:S02]  /*92a0*/  @!P0 SYNCS.PHASECHK.TRANS64 P0, [R0+URZ], R3 ;  /* 0x00000003000085a7 */ /* 0x000ea400080010ff */
[----:B--2---:R-:W-:Y:S05]  /*92b0*/  @!P0 BRA `(.L_x_173) ;  /* 0xfffffffc00f08947 */ /* 0x004fea000383ffff */
[----:B------:R-:W-:Y:S05]  /*92c0*/  BRA `(.L_x_174) ;  /* 0xffffffc800e87947 */ /* 0x000fea000383ffff */
.L_x_100:
[----:B------:R-:W-:-:S07]  /*92d0*/  MOV R0, UR5 ;  /* 0x0000000500007c02 */ /* 0x000fce0008000f00 */
.L_x_175:
[----:B-1----:R1:W2:Y:S02]  /*92e0*/  SYNCS.PHASECHK.TRANS64.TRYWAIT P0, [R0+URZ], R3 ;  /* 0x00000003000075a7 */ /* 0x0022a400080011ff */
[----:B--2---:R-:W-:Y:S05]  /*92f0*/  @!P0 NANOSLEEP.SYNCS 0x989680 ;  /* 0x009896800000895d */ /* 0x004fea0003900000 */
[----:B------:R-:W2:Y:S02]  /*9300*/  @!P0 SYNCS.PHASECHK.TRANS64 P0, [R0+URZ], R3 ;  /* 0x00000003000085a7 */ /* 0x000ea400080010ff */
[----:B--2---:R-:W-:Y:S05]  /*9310*/  @!P0 BRA `(.L_x_175) ;  /* 0xfffffffc00f08947 */ /* 0x004fea000383ffff */
[----:B------:R-:W-:Y:S05]  /*9320*/  BRA `(.L_x_176) ;  /* 0xffffffc800f47947 */ /* 0x000fea000383ffff */
.L_x_102:
[----:B-1----:R1:W2:Y:S02]  /*9330*/  SYNCS.PHASECHK.TRANS64.TRYWAIT P0, [R3+URZ+0x80], R0 ;  /* 0x00008000030075a7 */ /* 0x0022a400080011ff */
[----:B--2---:R-:W-:Y:S05]  /*9340*/  @!P0 NANOSLEEP.SYNCS 0x989680 ;  /* 0x009896800000895d */ /* 0x004fea0003900000 */
[----:B------:R-:W2:Y:S02]  /*9350*/  @!P0 SYNCS.PHASECHK.TRANS64 P0, [R3+URZ+0x80], R0 ;  /* 0x00008000030085a7 */ /* 0x000ea400080010ff */
[----:B--2---:R-:W-:Y:S05]  /*9360*/  @!P0 BRA `(.L_x_102) ;  /* 0xfffffffc00f08947 */ /* 0x004fea000383ffff */
[----:B------:R-:W-:Y:S05]  /*9370*/  BRA `(.L_x_177) ;  /* 0xffffffcc00f07947 */ /* 0x000fea000383ffff */
.L_x_112:
[----:B-1----:R1:W2:Y:S02]  /*9380*/  SYNCS.PHASECHK.TRANS64.TRYWAIT P1, [R0+URZ+0x40], R3 ;  /* 0x00004003000075a7 */ /* 0x0022a400080211ff */
[----:B--2---:R-:W-:Y:S05]  /*9390*/  @!P1 NANOSLEEP.SYNCS 0x989680 ;  /* 0x009896800000995d */ /* 0x004fea0003900000 */
[----:B------:R-:W2:Y:S02]  /*93a0*/  @!P1 SYNCS.PHASECHK.TRANS64 P1, [R0+URZ+0x40], R3 ;  /* 0x00004003000095a7 */ /* 0x000ea400080210ff */
[----:B--2---:R-:W-:Y:S05]  /*93b0*/  @!P1 BRA `(.L_x_112) ;  /* 0xfffffffc00f09947 */ /* 0x004fea000383ffff */
[----:B------:R-:W-:Y:S05]  /*93c0*/  BRA `(.L_x_111) ;  /* 0xffffffdc00887947 */ /* 0x000fea000383ffff */
.L_x_114:
[----:B-1----:R1:W4:Y:S02]  /*93d0*/  SYNCS.PHASECHK.TRANS64.TRYWAIT P0, [R75+URZ+0xa0], R2 ;  /* 0x0000a0024b0075a7 */ /* 0x00232400080011ff */
[----:B----4-:R-:W-:Y:S05]  /*93e0*/  @!P0 NANOSLEEP.SYNCS 0x989680 ;  /* 0x009896800000895d */ /* 0x010fea0003900000 */
[----:B------:R-:W4:Y:S02]  /*93f0*/  @!P0 SYNCS.PHASECHK.TRANS64 P0, [R75+URZ+0xa0], R2 ;  /* 0x0000a0024b0085a7 */ /* 0x000f2400080010ff */
[----:B----4-:R-:W-:Y:S05]  /*9400*/  @!P0 BRA `(.L_x_114) ;  /* 0xfffffffc00f08947 */ /* 0x010fea000383ffff */
[----:B------:R-:W-:Y:S05]  /*9410*/  BRA `(.L_x_113) ;  /* 0xffffffdc00c07947 */ /* 0x000fea000383ffff */
.L_x_125:
[----:B-1----:R1:W3:Y:S02]  /*9420*/  SYNCS.PHASECHK.TRANS64.TRYWAIT P0, [R2+URZ+0x40], R5 ;  /* 0x00004005020075a7 */ /* 0x0022e400080011ff */
[----:B---3--:R-:W-:Y:S05]  /*9430*/  @!P0 NANOSLEEP.SYNCS 0x989680 ;  /* 0x009896800000895d */ /* 0x008fea0003900000 */
[----:B------:R-:W3:Y:S02]  /*9440*/  @!P0 SYNCS.PHASECHK.TRANS64 P0, [R2+URZ+0x40], R5 ;  /* 0x00004005020085a7 */ /* 0x000ee400080010ff */
[----:B---3--:R-:W-:Y:S05]  /*9450*/  @!P0 BRA `(.L_x_125) ;  /* 0xfffffffc00f08947 */ /* 0x008fea000383ffff */
[----:B------:R-:W-:Y:S05]  /*9460*/  BRA `(.L_x_124) ;  /* 0xffffffe800047947 */ /* 0x000fea000383ffff */
        .weak           $__internal_0_$__cuda_sm10x_tcgen05_guardrail_trap_col_being_dealloced_not_returned_by_alloc
        .type           $__internal_0_$__cuda_sm10x_tcgen05_guardrail_trap_col_being_dealloced_not_returned_by_alloc,@function
        .size           $__internal_0_$__cuda_sm10x_tcgen05_guardrail_trap_col_being_dealloced_not_returned_by_alloc,($__internal_1_$__cuda_sm10x_tcgen05_guardrail_trap_phase_invalid_during_alloc - $__internal_0_$__cuda_sm10x_tcgen05_guardrail_trap_col_being_dealloced_not_returned_by_alloc)
$__internal_0_$__cuda_sm10x_tcgen05_guardrail_trap_col_being_dealloced_not_returned_by_alloc:
[----:B------:R-:W-:Y:S05]  /*9470*/  BPT.TRAP 0x1 ;  /* 0x000000040000795c */ /* 0x000fea0000300000 */
[----:B------:R-:W-:-:S04]  /*9480*/  HFMA2 R3, -RZ, RZ, 0, 0 ;  /* 0x00000000ff037431 */ /* 0x000fc800000001ff */
[----:B------:R-:W-:Y:S05]  /*9490*/  RET.REL.NODEC R2 `(_ZN7cutlass13device_kernelINS_4gemm6kernel13GemmUniversalIN4cute5tupleIJiiiiEEENS1_10collective13CollectiveMmaINS1_35MainloopSm100TmaUmmaWarpSpecializedILi4ELi2ELi4ENS5_IJNS4_1CILi2EEESB_NSA_ILi1EEEEEEEENS5_IJNSA_ILi128EEENSA_ILi64EEESF_EEENS_10tfloat32_tENS5_IJlSC_lEEESI_SJ_NS4_8TiledMMAINS4_8MMA_AtomIJNS4_23SM100_MMA_TF32_2x1SM_SSISI_SI_fLi128ELi64ELNS4_4UMMA5MajorE0ELSO_0ELNSN_7ScaleInE0ELSP_0EEEEEENS4_6LayoutINS5_IJSC_SC_SC_EEENS5_IJNSA_ILi0EEESU_SU_EEEEENS5_IJNS4_10UnderscoreESX_SX_EEEEENS4_28SM100_TMA_2SM_LOAD_MULTICASTENS4_14ComposedLayoutINS4_7SwizzleILi3ELi4ELi3EEENS4_18smem_ptr_flag_bitsILi32EEENSS_INS5_IJNSA_ILi8EEENSA_ILi32EEEEEENS5_IJS17_SC_EEEEEEEvNS4_8identityENS4_18SM100_TMA_2SM_LOADES1B_vS1C_EENS_8epilogue10collective18CollectiveEpilogueINS1F_23Sm100TmaWarpSpecializedILi3ELi2ELi16ELb1ELb0EEEJNS5_IJSG_SG_SF_EEENS5_IJNSS_ISG_SC_EENSS_INS5_IJNSA_ILi16EEESB_EEENS5_IJSC_S17_EEEEEEEESI_SJ_SI_SJ_NS1F_6fusion15FusionCallbacksIS1J_NS1R_17LinearCombinationISI_fSI_fLNS_15FloatRoundStyleE2EEES1K_S1Q_JEEENS4_5SM1004TMEM4LOAD26SM100_TMEM_LOAD_32dp32b16xENS4_13SM90_TMA_LOADENS11_INS12_ILi2ELi4ELi3EEES15_NSS_INS5_IJS16_S1M_EEENS5_IJS1M_SC_EEEEEEENS4_39AutoVectorizingCopyWithAssumedAlignmentILi128EEENS4_14SM90_TMA_STOREES26_S28_S28_EEEvvEEEEvNT_6ParamsE) ;  /* 0xffffff6802d87950 */ /* 0x000fea0003c3ffff */
        .weak           $__internal_1_$__cuda_sm10x_tcgen05_guardrail_trap_phase_invalid_during_alloc
        .type           $__internal_1_$__cuda_sm10x_tcgen05_guardrail_trap_phase_invalid_during_alloc,@function
        .size           $__internal_1_$__cuda_sm10x_tcgen05_guardrail_trap_phase_invalid_during_alloc,($__internal_2_$__cuda_sm10x_tcgen05_guardrail_trap_unallocated_columns_being_dealloced - $__internal_1_$__cuda_sm10x_tcgen05_guardrail_trap_phase_invalid_during_alloc)
$__internal_1_$__cuda_sm10x_tcgen05_guardrail_trap_phase_invalid_during_alloc:
[----:B------:R-:W-:Y:S05]  /*94a0*/  BPT.TRAP 0x1 ;  /* 0x000000040000795c */ /* 0x000fea0000300000 */
[----:B------:R-:W-:-:S04]  /*94b0*/  MOV R7, 0x0 ;  /* 0x0000000000077802 */ /* 0x000fc80000000f00 */
[----:B------:R-:W-:Y:S05]  /*94c0*/  RET.REL.NODEC R6 `(_ZN7cutlass13device_kernelINS_4gemm6kernel13GemmUniversalIN4cute5tupleIJiiiiEEENS1_10collective13CollectiveMmaINS1_35MainloopSm100TmaUmmaWarpSpecializedILi4ELi2ELi4ENS5_IJNS4_1CILi2EEESB_NSA_ILi1EEEEEEEENS5_IJNSA_ILi128EEENSA_ILi64EEESF_EEENS_10tfloat32_tENS5_IJlSC_lEEESI_SJ_NS4_8TiledMMAINS4_8MMA_AtomIJNS4_23SM100_MMA_TF32_2x1SM_SSISI_SI_fLi128ELi64ELNS4_4UMMA5MajorE0ELSO_0ELNSN_7ScaleInE0ELSP_0EEEEEENS4_6LayoutINS5_IJSC_SC_SC_EEENS5_IJNSA_ILi0EEESU_SU_EEEEENS5_IJNS4_10UnderscoreESX_SX_EEEEENS4_28SM100_TMA_2SM_LOAD_MULTICASTENS4_14ComposedLayoutINS4_7SwizzleILi3ELi4ELi3EEENS4_18smem_ptr_flag_bitsILi32EEENSS_INS5_IJNSA_ILi8EEENSA_ILi32EEEEEENS5_IJS17_SC_EEEEEEEvNS4_8identityENS4_18SM100_TMA_2SM_LOADES1B_vS1C_EENS_8epilogue10collective18CollectiveEpilogueINS1F_23Sm100TmaWarpSpecializedILi3ELi2ELi16ELb1ELb0EEEJNS5_IJSG_SG_SF_EEENS5_IJNSS_ISG_SC_EENSS_INS5_IJNSA_ILi16EEESB_EEENS5_IJSC_S17_EEEEEEEESI_SJ_SI_SJ_NS1F_6fusion15FusionCallbacksIS1J_NS1R_17LinearCombinationISI_fSI_fLNS_15FloatRoundStyleE2EEES1K_S1Q_JEEENS4_5SM1004TMEM4LOAD26SM100_TMEM_LOAD_32dp32b16xENS4_13SM90_TMA_LOADENS11_INS12_ILi2ELi4ELi3EEES15_NSS_INS5_IJS16_S1M_EEENS5_IJS1M_SC_EEEEEEENS4_39AutoVectorizingCopyWithAssumedAlignmentILi128EEENS4_14SM90_TMA_STOREES26_S28_S28_EEEvvEEEEvNT_6ParamsE) ;  /* 0xffffff6806cc7950 */ /* 0x000fea0003c3ffff */
        .weak           $__internal_2_$__cuda_sm10x_tcgen05_guardrail_trap_unallocated_columns_being_dealloced
        .type           $__internal_2_$__cuda_sm10x_tcgen05_guardrail_trap_unallocated_columns_being_dealloced,@function
        .size           $__internal_2_$__cuda_sm10x_tcgen05_guardrail_trap_unallocated_columns_being_dealloced,(.L_x_179 - $__internal_2_$__cuda_sm10x_tcgen05_guardrail_trap_unallocated_columns_being_dealloced)
$__internal_2_$__cuda_sm10x_tcgen05_guardrail_trap_unallocated_columns_being_dealloced:
[----:B------:R-:W-:Y:S05]  /*94d0*/  BPT.TRAP 0x1 ;  /* 0x000000040000795c */ /* 0x000fea0000300000 */
[----:B------:R-:W-:-:S04]  /*94e0*/  HFMA2 R3, -RZ, RZ, 0, 0 ;  /* 0x00000000ff037431 */ /* 0x000fc800000001ff */
[----:B------:R-:W-:Y:S05]  /*94f0*/  RET.REL.NODEC R2 `(_ZN7cutlass13device_kernelINS_4gemm6kernel13GemmUniversalIN4cute5tupleIJiiiiEEENS1_10collective13CollectiveMmaINS1_35MainloopSm100TmaUmmaWarpSpecializedILi4ELi2ELi4ENS5_IJNS4_1CILi2EEESB_NSA_ILi1EEEEEEEENS5_IJNSA_ILi128EEENSA_ILi64EEESF_EEENS_10tfloat32_tENS5_IJlSC_lEEESI_SJ_NS4_8TiledMMAINS4_8MMA_AtomIJNS4_23SM100_MMA_TF32_2x1SM_SSISI_SI_fLi128ELi64ELNS4_4UMMA5MajorE0ELSO_0ELNSN_7ScaleInE0ELSP_0EEEEEENS4_6LayoutINS5_IJSC_SC_SC_EEENS5_IJNSA_ILi0EEESU_SU_EEEEENS5_IJNS4_10UnderscoreESX_SX_EEEEENS4_28SM100_TMA_2SM_LOAD_MULTICASTENS4_14ComposedLayoutINS4_7SwizzleILi3ELi4ELi3EEENS4_18smem_ptr_flag_bitsILi32EEENSS_INS5_IJNSA_ILi8EEENSA_ILi32EEEEEENS5_IJS17_SC_EEEEEEEvNS4_8identityENS4_18SM100_TMA_2SM_LOADES1B_vS1C_EENS_8epilogue10collective18CollectiveEpilogueINS1F_23Sm100TmaWarpSpecializedILi3ELi2ELi16ELb1ELb0EEEJNS5_IJSG_SG_SF_EEENS5_IJNSS_ISG_SC_EENSS_INS5_IJNSA_ILi16EEESB_EEENS5_IJSC_S17_EEEEEEEESI_SJ_SI_SJ_NS1F_6fusion15FusionCallbacksIS1J_NS1R_17LinearCombinationISI_fSI_fLNS_15FloatRoundStyleE2EEES1K_S1Q_JEEENS4_5SM1004TMEM4LOAD26SM100_TMEM_LOAD_32dp32b16xENS4_13SM90_TMA_LOADENS11_INS12_ILi2ELi4ELi3EEES15_NSS_INS5_IJS16_S1M_EEENS5_IJS1M_SC_EEEEEEENS4_39AutoVectorizingCopyWithAssumedAlignmentILi128EEENS4_14SM90_TMA_STOREES26_S28_S28_EEEvvEEEEvNT_6ParamsE) ;  /* 0xffffff6802c07950 */ /* 0x000fea0003c3ffff */
.L_x_178:
[----:B------:R-:W-:-:S00]  /*9500*/  BRA `(.L_x_178) ;  /* 0xfffffffc00fc7947 */ /* 0x000fc0000383ffff */
[----:B------:R-:W-:-:S00]  /*9510*/  NOP ;  /* 0x0000000000007918 */ /* 0x000fc00000000000 */
        /* <DEDUP_REMOVED lines=14> */
.L_x_179:


//--------------------- .nv.global.init           --------------------------
	.section	.nv.global.init,"aw",@progbits
.nv.global.init:
	.type		$str$27,@object
	.size		$str$27,($str$28 - $str$27)
$str$27:
        /*0000*/ 	.byte	0x28, 0x61, 0x64, 0x64, 0x72, 0x65, 0x73, 0x73, 0x20, 0x26, 0x20, 0x6d, 0x61, 0x73, 0x6b, 0x29
        /*0010*/ 	.byte	0x20, 0x3d, 0x3d, 0x20, 0x30, 0x00
	.type		$str$28,@object
	.size		$str$28,($str$26 - $str$28)
$str$28:
        /*0016*/ 	.byte	0x2f, 0x74, 0x6d, 0x70, 0x2f, 0x63, 0x75, 0x74, 0x6c, 0x61, 0x73, 0x73, 0x5f, 0x73, 0x77, 0x65
        /*0026*/ 	.byte	0x65, 0x70, 0x5f, 0x73, 0x72, 0x63, 0x2f, 0x69, 0x6e, 0x63, 0x6c, 0x75, 0x64, 0x65, 0x2f, 0x63
        /*0036*/ 	.byte	0x75, 0x74, 0x65, 0x2f, 0x70, 0x6f, 0x69, 0x6e, 0x74, 0x65, 0x72, 0x5f, 0x66, 0x6c, 0x61, 0x67
        /*0046*/ 	.byte	0x67, 0x65, 0x64, 0x2e, 0x68, 0x70, 0x70, 0x00
	.type		$str$26,@object
	.size		$str$26,($str$25 - $str$26)
$str$26:
        /*004e*/ 	.byte	0x2f, 0x74, 0x6d, 0x70, 0x2f, 0x63, 0x75, 0x74, 0x6c, 0x61, 0x73, 0x73, 0x5f, 0x73, 0x77, 0x65
        /*005e*/ 	.byte	0x65, 0x70, 0x5f, 0x73, 0x72, 0x63, 0x2f, 0x69, 0x6e, 0x63, 0x6c, 0x75, 0x64, 0x65, 0x2f, 0x63
        /*006e*/ 	.byte	0x75, 0x74, 0x65, 0x2f, 0x61, 0x74, 0x6f, 0x6d, 0x2f, 0x63, 0x6f, 0x70, 0x79, 0x5f, 0x74, 0x72
        /*007e*/ 	.byte	0x61, 0x69, 0x74, 0x73, 0x5f, 0x73, 0x6d, 0x31, 0x30, 0x30, 0x2e, 0x68, 0x70, 0x70, 0x00
	.type		$str$25,@object
	.size		$str$25,(__unnamed_1 - $str$25)
$str$25:
        /*008d*/ 	.byte	0x28, 0x28, 0x75, 0x69, 0x6e, 0x74, 0x33, 0x32, 0x5f, 0x74, 0x28, 0x74, 0x68, 0x72, 0x65, 0x61
        /*009d*/ 	.byte	0x64, 0x49, 0x64, 0x78, 0x2e, 0x78, 0x29, 0x20, 0x2f, 0x20, 0x33, 0x32, 0x29, 0x20, 0x25, 0x20
        /*00ad*/ 	.byte	0x34, 0x29, 0x20, 0x3d, 0x3d, 0x20, 0x28, 0x28, 0x28, 0x74, 0x6d, 0x65, 0x6d, 0x5f, 0x61, 0x64
        /*00bd*/ 	.byte	0x64, 0x72, 0x20, 0x3e, 0x3e, 0x20, 0x31, 0x36, 0x29, 0x20, 0x2f, 0x20, 0x33, 0x32, 0x29, 0x20
        /*00cd*/ 	.byte	0x25, 0x20, 0x34, 0x29, 0x00
	.type		__unnamed_1,@object
	.size		__unnamed_1,(__unnamed_2 - __unnamed_1)
__unnamed_1:
        /*00d2*/ 	.byte	0x61, 0x75, 0x74, 0x6f, 0x20, 0x63, 0x75, 0x74, 0x65, 0x3a, 0x3a, 0x61, 0x73, 0x5f, 0x70, 0x6f
        /* <DEDUP_REMOVED lines=24> */
        /*0262*/ 	.byte	0x43, 0x3c, 0x32, 0x30, 0x34, 0x38, 0x3e, 0x3e, 0x3e, 0x3e, 0x5d, 0x00
	.type		__unnamed_2,@object
	.size		__unnamed_2,(.L_2 - __unnamed_2)
__unnamed_2:
        /* <DEDUP_REMOVED lines=42> */
        /*050e*/ 	.byte	0x3e, 0x5d, 0x00
.L_2:


//--------------------- .nv.shared._ZN7cutlass13device_kernelINS_4gemm6kernel13GemmUniversalIN4cute5tupleIJiiiiEEENS1_10collective13CollectiveMmaINS1_35MainloopSm100TmaUmmaWarpSpecializedILi4ELi2ELi4ENS5_IJNS4_1CILi2EEESB_NSA_ILi1EEEEEEEENS5_IJNSA_ILi128EEENSA_ILi64EEESF_EEENS_10tfloat32_tENS5_IJlSC_lEEESI_SJ_NS4_8TiledMMAINS4_8MMA_AtomIJNS4_23SM100_MMA_TF32_2x1SM_SSISI_SI_fLi128ELi64ELNS4_4UMMA5MajorE0ELSO_0ELNSN_7ScaleInE0ELSP_0EEEEEENS4_6LayoutINS5_IJSC_SC_SC_EEENS5_IJNSA_ILi0EEESU_SU_EEEEENS5_IJNS4_10UnderscoreESX_SX_EEEEENS4_28SM100_TMA_2SM_LOAD_MULTICASTENS4_14ComposedLayoutINS4_7SwizzleILi3ELi4ELi3EEENS4_18smem_ptr_flag_bitsILi32EEENSS_INS5_IJNSA_ILi8EEENSA_ILi32EEEEEENS5_IJS17_SC_EEEEEEEvNS4_8identityENS4_18SM100_TMA_2SM_LOADES1B_vS1C_EENS_8epilogue10collective18CollectiveEpilogueINS1F_23Sm100TmaWarpSpecializedILi3ELi2ELi16ELb1ELb0EEEJNS5_IJSG_SG_SF_EEENS5_IJNSS_ISG_SC_EENSS_INS5_IJNSA_ILi16EEESB_EEENS5_IJSC_S17_EEEEEEEESI_SJ_SI_SJ_NS1F_6fusion15FusionCallbacksIS1J_NS1R_17LinearCombinationISI_fSI_fLNS_15FloatRoundStyleE2EEES1K_S1Q_JEEENS4_5SM1004TMEM4LOAD26SM100_TMEM_LOAD_32dp32b16xENS4_13SM90_TMA_LOADENS11_INS12_ILi2ELi4ELi3EEES15_NSS_INS5_IJS16_S1M_EEENS5_IJS1M_SC_EEEEEEENS4_39AutoVectorizingCopyWithAssumedAlignmentILi128EEENS4_14SM90_TMA_STOREES26_S28_S28_EEEvvEEEEvNT_6ParamsE --------------------------
	.section	.nv.shared._ZN7cutlass13device_kernelINS_4gemm6kernel13GemmUniversalIN4cute5tupleIJiiiiEEENS1_10collective13CollectiveMmaINS1_35MainloopSm100TmaUmmaWarpSpecializedILi4ELi2ELi4ENS5_IJNS4_1CILi2EEESB_NSA_ILi1EEEEEEEENS5_IJNSA_ILi128EEENSA_ILi64EEESF_EEENS_10tfloat32_tENS5_IJlSC_lEEESI_SJ_NS4_8TiledMMAINS4_8MMA_AtomIJNS4_23SM100_MMA_TF32_2x1SM_SSISI_SI_fLi128ELi64ELNS4_4UMMA5MajorE0ELSO_0ELNSN_7ScaleInE0ELSP_0EEEEEENS4_6LayoutINS5_IJSC_SC_SC_EEENS5_IJNSA_ILi0EEESU_SU_EEEEENS5_IJNS4_10UnderscoreESX_SX_EEEEENS4_28SM100_TMA_2SM_LOAD_MULTICASTENS4_14ComposedLayoutINS4_7SwizzleILi3ELi4ELi3EEENS4_18smem_ptr_flag_bitsILi32EEENSS_INS5_IJNSA_ILi8EEENSA_ILi32EEEEEENS5_IJS17_SC_EEEEEEEvNS4_8identityENS4_18SM100_TMA_2SM_LOADES1B_vS1C_EENS_8epilogue10collective18CollectiveEpilogueINS1F_23Sm100TmaWarpSpecializedILi3ELi2ELi16ELb1ELb0EEEJNS5_IJSG_SG_SF_EEENS5_IJNSS_ISG_SC_EENSS_INS5_IJNSA_ILi16EEESB_EEENS5_IJSC_S17_EEEEEEEESI_SJ_SI_SJ_NS1F_6fusion15FusionCallbacksIS1J_NS1R_17LinearCombinationISI_fSI_fLNS_15FloatRoundStyleE2EEES1K_S1Q_JEEENS4_5SM1004TMEM4LOAD26SM100_TMEM_LOAD_32dp32b16xENS4_13SM90_TMA_LOADENS11_INS12_ILi2ELi4ELi3EEES15_NSS_INS5_IJS16_S1M_EEENS5_IJS1M_SC_EEEEEEENS4_39AutoVectorizingCopyWithAssumedAlignmentILi128EEENS4_14SM90_TMA_STOREES26_S28_S28_EEEvvEEEEvNT_6ParamsE,"aw",@nobits
	.sectionflags	@""
	.align	16
	.zero		1024


//--------------------- .nv.shared.reserved.0     --------------------------
	.section	.nv.shared.reserved.0,"aw",@nobits
	.weak		__nv_reservedSMEM_offset_0_alias
	.size		__nv_reservedSMEM_offset_0_alias, 0, 64
	.other		__nv_reservedSMEM_offset_0_alias,@"STO_CUDA_RESERVED_SHARED STV_DEFAULT"
__nv_reservedSMEM_offset_0_alias:
	.zero		0
.nv.shared.reserved.0:
	.zero		64
	.weak		__nv_reservedSMEM_tcgen05_partition
	.type		__nv_reservedSMEM_tcgen05_partition,@object
	.size		__nv_reservedSMEM_tcgen05_partition,(.L_0 - __nv_reservedSMEM_tcgen05_partition)
__nv_reservedSMEM_tcgen05_partition:
	.zero		32
.L_0:


//--------------------- .nv.global                --------------------------
	.section	.nv.global,"aw",@nobits
.nv.global:
	.type		_ZN40_INTERNAL_1a7b3146_4_k_cu_33ce02fc_104614cute1_E,@object
	.size		_ZN40_INTERNAL_1a7b3146_4_k_cu_33ce02fc_104614cute1_E,(_ZN40_INTERNAL_1a7b3146_4_k_cu_33ce02fc_104614cuda3std3__45__cpo6cbeginE - _ZN40_INTERNAL_1a7b3146_4_k_cu_33ce02fc_104614cute1_E)
_ZN40_INTERNAL_1a7b3146_4_k_cu_33ce02fc_104614cute1_E:
	.zero		1
	.type		_ZN40_INTERNAL_1a7b3146_4_k_cu_33ce02fc_104614cuda3std3__45__cpo6cbeginE,@object
	.size		_ZN40_INTERNAL_1a7b3146_4_k_cu_33ce02fc_104614cuda3std3__45__cpo6cbeginE,(_ZN40_INTERNAL_1a7b3146_4_k_cu_33ce02fc_104614cuda3std3__48in_placeE - _ZN40_INTERNAL_1a7b3146_4_k_cu_33ce02fc_104614cuda3std3__45__cpo6cbeginE)
_ZN40_INTERNAL_1a7b3146_4_k_cu_33ce02fc_104614cuda3std3__45__cpo6cbeginE:
	.zero		1
	.type		_ZN40_INTERNAL_1a7b3146_4_k_cu_33ce02fc_104614cuda3std3__48in_placeE,@object
	.size		_ZN40_INTERNAL_1a7b3146_4_k_cu_33ce02fc_104614cuda3std3__48in_placeE,(_ZN40_INTERNAL_1a7b3146_4_k_cu_33ce02fc_104614cuda3std6ranges3__45__cpo9iter_moveE - _ZN40_INTERNAL_1a7b3146_4_k_cu_33ce02fc_104614cuda3std3__48in_placeE)
_ZN40_INTERNAL_1a7b3146_4_k_cu_33ce02fc_104614cuda3std3__48in_placeE:
	.zero		1
	.type		_ZN40_INTERNAL_1a7b3146_4_k_cu_33ce02fc_104614cuda3std6ranges3__45__cpo9iter_moveE,@object
	.size		_ZN40_INTERNAL_1a7b3146_4_k_cu_33ce02fc_104614cuda3std6ranges3__45__cpo9iter_moveE,(_ZN40_INTERNAL_1a7b3146_4_k_cu_33ce02fc_104614cuda3std3__45__cpo5beginE - _ZN40_INTERNAL_1a7b3146_4_k_cu_33ce02fc_104614cuda3std6ranges3__45__cpo9iter_moveE)
_ZN40_INTERNAL_1a7b3146_4_k_cu_33ce02fc_104614cuda3std6ranges3__45__cpo9iter_moveE:
	.zero		1
	.type		_ZN40_INTERNAL_1a7b3146_4_k_cu_33ce02fc_104614cuda3std3__45__cpo5beginE,@object
	.size		_ZN40_INTERNAL_1a7b3146_4_k_cu_33ce02fc_104614cuda3std3__45__cpo5beginE,(_ZN40_INTERNAL_1a7b3146_4_k_cu_33ce02fc_104614cuda3std3__442_GLOBAL__N__1a7b3146_4_k_cu_33ce02fc_104616ignoreE - _ZN40_INTERNAL_1a7b3146_4_k_cu_33ce02fc_104614cuda3std3__45__cpo5beginE)
_ZN40_INTERNAL_1a7b3146_4_k_cu_33ce02fc_104614cuda3std3__45__cpo5beginE:
	.zero		1
	.type		_ZN40_INTERNAL_1a7b3146_4_k_cu_33ce02fc_104614cuda3std3__442_GLOBAL__N__1a7b3146_4_k_cu_33ce02fc_104616ignoreE,@object
	.size		_ZN40_INTERNAL_1a7b3146_4_k_cu_33ce02fc_104614cuda3std3__442_GLOBAL__N__1a7b3146_4_k_cu_33ce02fc_104616ignoreE,(_ZN40_INTERNAL_1a7b3146_4_k_cu_33ce02fc_104614cute7productE - _ZN40_INTERNAL_1a7b3146_4_k_cu_33ce02fc_104614cuda3std3__442_GLOBAL__N__1a7b3146_4_k_cu_33ce02fc_104616ignoreE)
_ZN40_INTERNAL_1a7b3146_4_k_cu_33ce02fc_104614cuda3std3__442_GLOBAL__N__1a7b3146_4_k_cu_33ce02fc_104616ignoreE:
	.zero		1
	.type		_ZN40_INTERNAL_1a7b3146_4_k_cu_33ce02fc_104614cute7productE,@object
	.size		_ZN40_INTERNAL_1a7b3146_4_k_cu_33ce02fc_104614cute7productE,(_ZN40_INTERNAL_1a7b3146_4_k_cu_33ce02fc_104614cuda3std3__45__cpo3endE - _ZN40_INTERNAL_1a7b3146_4_k_cu_33ce02fc_104614cute7productE)
_ZN40_INTERNAL_1a7b3146_4_k_cu_33ce02fc_104614cute7productE:
	.zero		1
	.type		_ZN40_INTERNAL_1a7b3146_4_k_cu_33ce02fc_104614cuda3std3__45__cpo3endE,@object
	.size		_ZN40_INTERNAL_1a7b3146_4_k_cu_33ce02fc_104614cuda3std3__45__cpo3endE,(_ZN40_INTERNAL_1a7b3146_4_k_cu_33ce02fc_104614cuda3std3__419piecewise_constructE - _ZN40_INTERNAL_1a7b3146_4_k_cu_33ce02fc_104614cuda3std3__45__cpo3endE)
_ZN40_INTERNAL_1a7b3146_4_k_cu_33ce02fc_104614cuda3std3__45__cpo3endE:
	.zero		1
	.type		_ZN40_INTERNAL_1a7b3146_4_k_cu_33ce02fc_104614cuda3std3__419piecewise_constructE,@object
	.size		_ZN40_INTERNAL_1a7b3146_4_k_cu_33ce02fc_104614cuda3std3__419piecewise_constructE,(_ZN40_INTERNAL_1a7b3146_4_k_cu_33ce02fc_104614cuda3std3__45__cpo4cendE - _ZN40_INTERNAL_1a7b3146_4_k_cu_33ce02fc_104614cuda3std3__419piecewise_constructE)
_ZN40_INTERNAL_1a7b3146_4_k_cu_33ce02fc_104614cuda3std3__419piecewise_constructE:
	.zero		1
	.type		_ZN40_INTERNAL_1a7b3146_4_k_cu_33ce02fc_104614cuda3std3__45__cpo4cendE,@object
	.size		_ZN40_INTERNAL_1a7b3146_4_k_cu_33ce02fc_104614cuda3std3__45__cpo4cendE,(_ZN40_INTERNAL_1a7b3146_4_k_cu_33ce02fc_104614cuda3std6ranges3__45__cpo4swapE - _ZN40_INTERNAL_1a7b3146_4_k_cu_33ce02fc_104614cuda3std3__45__cpo4cendE)
_ZN40_INTERNAL_1a7b3146_4_k_cu_33ce02fc_104614cuda3std3__45__cpo4cendE:
	.zero		1
	.type		_ZN40_INTERNAL_1a7b3146_4_k_cu_33ce02fc_104614cuda3std6ranges3__45__cpo4swapE,@object
	.size		_ZN40_INTERNAL_1a7b3146_4_k_cu_33ce02fc_104614cuda3std6ranges3__45__cpo4swapE,(.L_10 - _ZN40_INTERNAL_1a7b3146_4_k_cu_33ce02fc_104614cuda3std6ranges3__45__cpo4swapE)
_ZN40_INTERNAL_1a7b3146_4_k_cu_33ce02fc_104614cuda3std6ranges3__45__cpo4swapE:
	.zero		1
.L_10:


//--------------------- .nv.constant0._ZN7cutlass13device_kernelINS_4gemm6kernel13GemmUniversalIN4cute5tupleIJiiiiEEENS1_10collective13CollectiveMmaINS1_35MainloopSm100TmaUmmaWarpSpecializedILi4ELi2ELi4ENS5_IJNS4_1CILi2EEESB_NSA_ILi1EEEEEEEENS5_IJNSA_ILi128EEENSA_ILi64EEESF_EEENS_10tfloat32_tENS5_IJlSC_lEEESI_SJ_NS4_8TiledMMAINS4_8MMA_AtomIJNS4_23SM100_MMA_TF32_2x1SM_SSISI_SI_fLi128ELi64ELNS4_4UMMA5MajorE0ELSO_0ELNSN_7ScaleInE0ELSP_0EEEEEENS4_6LayoutINS5_IJSC_SC_SC_EEENS5_IJNSA_ILi0EEESU_SU_EEEEENS5_IJNS4_10UnderscoreESX_SX_EEEEENS4_28SM100_TMA_2SM_LOAD_MULTICASTENS4_14ComposedLayoutINS4_7SwizzleILi3ELi4ELi3EEENS4_18smem_ptr_flag_bitsILi32EEENSS_INS5_IJNSA_ILi8EEENSA_ILi32EEEEEENS5_IJS17_SC_EEEEEEEvNS4_8identityENS4_18SM100_TMA_2SM_LOADES1B_vS1C_EENS_8epilogue10collective18CollectiveEpilogueINS1F_23Sm100TmaWarpSpecializedILi3ELi2ELi16ELb1ELb0EEEJNS5_IJSG_SG_SF_EEENS5_IJNSS_ISG_SC_EENSS_INS5_IJNSA_ILi16EEESB_EEENS5_IJSC_S17_EEEEEEEESI_SJ_SI_SJ_NS1F_6fusion15FusionCallbacksIS1J_NS1R_17LinearCombinationISI_fSI_fLNS_15FloatRoundStyleE2EEES1K_S1Q_JEEENS4_5SM1004TMEM4LOAD26SM100_TMEM_LOAD_32dp32b16xENS4_13SM90_TMA_LOADENS11_INS12_ILi2ELi4ELi3EEES15_NSS_INS5_IJS16_S1M_EEENS5_IJS1M_SC_EEEEEEENS4_39AutoVectorizingCopyWithAssumedAlignmentILi128EEENS4_14SM90_TMA_STOREES26_S28_S28_EEEvvEEEEvNT_6ParamsE --------------------------
	.section	.nv.constant0._ZN7cutlass13device_kernelINS_4gemm6kernel13GemmUniversalIN4cute5tupleIJiiiiEEENS1_10collective13CollectiveMmaINS1_35MainloopSm100TmaUmmaWarpSpecializedILi4ELi2ELi4ENS5_IJNS4_1CILi2EEESB_NSA_ILi1EEEEEEEENS5_IJNSA_ILi128EEENSA_ILi64EEESF_EEENS_10tfloat32_tENS5_IJlSC_lEEESI_SJ_NS4_8TiledMMAINS4_8MMA_AtomIJNS4_23SM100_MMA_TF32_2x1SM_SSISI_SI_fLi128ELi64ELNS4_4UMMA5MajorE0ELSO_0ELNSN_7ScaleInE0ELSP_0EEEEEENS4_6LayoutINS5_IJSC_SC_SC_EEENS5_IJNSA_ILi0EEESU_SU_EEEEENS5_IJNS4_10UnderscoreESX_SX_EEEEENS4_28SM100_TMA_2SM_LOAD_MULTICASTENS4_14ComposedLayoutINS4_7SwizzleILi3ELi4ELi3EEENS4_18smem_ptr_flag_bitsILi32EEENSS_INS5_IJNSA_ILi8EEENSA_ILi32EEEEEENS5_IJS17_SC_EEEEEEEvNS4_8identityENS4_18SM100_TMA_2SM_LOADES1B_vS1C_EENS_8epilogue10collective18CollectiveEpilogueINS1F_23Sm100TmaWarpSpecializedILi3ELi2ELi16ELb1ELb0EEEJNS5_IJSG_SG_SF_EEENS5_IJNSS_ISG_SC_EENSS_INS5_IJNSA_ILi16EEESB_EEENS5_IJSC_S17_EEEEEEEESI_SJ_SI_SJ_NS1F_6fusion15FusionCallbacksIS1J_NS1R_17LinearCombinationISI_fSI_fLNS_15FloatRoundStyleE2EEES1K_S1Q_JEEENS4_5SM1004TMEM4LOAD26SM100_TMEM_LOAD_32dp32b16xENS4_13SM90_TMA_LOADENS11_INS12_ILi2ELi4ELi3EEES15_NSS_INS5_IJS16_S1M_EEENS5_IJS1M_SC_EEEEEEENS4_39AutoVectorizingCopyWithAssumedAlignmentILi128EEENS4_14SM90_TMA_STOREES26_S28_S28_EEEvvEEEEvNT_6ParamsE,"a",@progbits
	.sectionflags	@""
	.align	4
.nv.constant0._ZN7cutlass13device_kernelINS_4gemm6kernel13GemmUniversalIN4cute5tupleIJiiiiEEENS1_10collective13CollectiveMmaINS1_35MainloopSm100TmaUmmaWarpSpecializedILi4ELi2ELi4ENS5_IJNS4_1CILi2EEESB_NSA_ILi1EEEEEEEENS5_IJNSA_ILi128EEENSA_ILi64EEESF_EEENS_10tfloat32_tENS5_IJlSC_lEEESI_SJ_NS4_8TiledMMAINS4_8MMA_AtomIJNS4_23SM100_MMA_TF32_2x1SM_SSISI_SI_fLi128ELi64ELNS4_4UMMA5MajorE0ELSO_0ELNSN_7ScaleInE0ELSP_0EEEEEENS4_6LayoutINS5_IJSC_SC_SC_EEENS5_IJNSA_ILi0EEESU_SU_EEEEENS5_IJNS4_10UnderscoreESX_SX_EEEEENS4_28SM100_TMA_2SM_LOAD_MULTICASTENS4_14ComposedLayoutINS4_7SwizzleILi3ELi4ELi3EEENS4_18smem_ptr_flag_bitsILi32EEENSS_INS5_IJNSA_ILi8EEENSA_ILi32EEEEEENS5_IJS17_SC_EEEEEEEvNS4_8identityENS4_18SM100_TMA_2SM_LOADES1B_vS1C_EENS_8epilogue10collective18CollectiveEpilogueINS1F_23Sm100TmaWarpSpecializedILi3ELi2ELi16ELb1ELb0EEEJNS5_IJSG_SG_SF_EEENS5_IJNSS_ISG_SC_EENSS_INS5_IJNSA_ILi16EEESB_EEENS5_IJSC_S17_EEEEEEEESI_SJ_SI_SJ_NS1F_6fusion15FusionCallbacksIS1J_NS1R_17LinearCombinationISI_fSI_fLNS_15FloatRoundStyleE2EEES1K_S1Q_JEEENS4_5SM1004TMEM4LOAD26SM100_TMEM_LOAD_32dp32b16xENS4_13SM90_TMA_LOADENS11_INS12_ILi2ELi4ELi3EEES15_NSS_INS5_IJS16_S1M_EEENS5_IJS1M_SC_EEEEEEENS4_39AutoVectorizingCopyWithAssumedAlignmentILi128EEENS4_14SM90_TMA_STOREES26_S28_S28_EEEvvEEEEvNT_6ParamsE:
	.zero		2944


//--------------------- SYMBOLS --------------------------

	.type		.nv.reservedSmem.offset0,@object
	.size		.nv.reservedSmem.offset0,0x4
	.type		.nv.reservedSmem.cap,@object
	.size		.nv.reservedSmem.cap,0x4
	.type		__assertfail,@function
